//
// Generated by NVIDIA NVVM Compiler
//
// Compiler Build ID: CL-36424714
// Cuda compilation tools, release 13.0, V13.0.88
// Based on NVVM 20.0.0
//

.version 9.0
.target sm_100
.address_size 64

	// .globl	_Z14init_centroids8points_tS_

.visible .entry _Z14init_centroids8points_tS_(
	.param .align 8 .b8 _Z14init_centroids8points_tS__param_0[16],
	.param .align 8 .b8 _Z14init_centroids8points_tS__param_1[16]
)
{
	.reg .pred 	%p<7>;
	.reg .b32 	%r<43>;
	.reg .b64 	%rd<23>;
	.reg .b64 	%fd<6>;

	ld.param.v2.u32 	{%r14, %r15}, [_Z14init_centroids8points_tS__param_0];
	ld.param.u64 	%rd3, [_Z14init_centroids8points_tS__param_1+8];
	ld.param.u64 	%rd4, [_Z14init_centroids8points_tS__param_0+8];
	ld.param.v2.u32 	{%r16, %r17}, [_Z14init_centroids8points_tS__param_1];
	cvta.to.global.u64 	%rd1, %rd4;
	cvta.to.global.u64 	%rd2, %rd3;
	mov.u32 	%r18, %nctaid.x;
	mov.u32 	%r19, %ntid.x;
	mul.lo.s32 	%r1, %r18, %r19;
	mov.u32 	%r20, %ctaid.x;
	mov.u32 	%r21, %tid.x;
	mad.lo.s32 	%r41, %r20, %r19, %r21;
	mul.lo.s32 	%r3, %r16, %r17;
	mul.lo.s32 	%r4, %r14, %r15;
	setp.ge.s32 	%p1, %r41, %r3;
	@%p1 bra 	$L__BB0_7;
	add.s32 	%r22, %r41, %r1;
	max.s32 	%r23, %r3, %r22;
	setp.lt.s32 	%p2, %r22, %r3;
	selp.u32 	%r24, 1, 0, %p2;
	add.s32 	%r25, %r22, %r24;
	sub.s32 	%r26, %r23, %r25;
	div.u32 	%r27, %r26, %r1;
	add.s32 	%r5, %r27, %r24;
	and.b32  	%r28, %r5, 3;
	setp.eq.s32 	%p3, %r28, 3;
	@%p3 bra 	$L__BB0_4;
	add.s32 	%r29, %r5, 1;
	and.b32  	%r30, %r29, 3;
	neg.s32 	%r39, %r30;
$L__BB0_3:
	.pragma "nounroll";
	mul.wide.s32 	%rd5, %r41, 8;
	add.s64 	%rd6, %rd2, %rd5;
	rem.s32 	%r31, %r41, %r4;
	mul.wide.s32 	%rd7, %r31, 8;
	add.s64 	%rd8, %rd1, %rd7;
	ld.global.f64 	%fd1, [%rd8];
	st.global.f64 	[%rd6], %fd1;
	add.s32 	%r41, %r41, %r1;
	add.s32 	%r39, %r39, 1;
	setp.ne.s32 	%p4, %r39, 0;
	@%p4 bra 	$L__BB0_3;
$L__BB0_4:
	setp.lt.u32 	%p5, %r5, 3;
	@%p5 bra 	$L__BB0_7;
	mul.wide.s32 	%rd15, %r1, 8;
$L__BB0_6:
	rem.s32 	%r32, %r41, %r4;
	mul.wide.s32 	%rd9, %r32, 8;
	add.s64 	%rd10, %rd1, %rd9;
	ld.global.f64 	%fd2, [%rd10];
	mul.wide.s32 	%rd11, %r41, 8;
	add.s64 	%rd12, %rd2, %rd11;
	st.global.f64 	[%rd12], %fd2;
	add.s32 	%r33, %r41, %r1;
	rem.s32 	%r34, %r33, %r4;
	mul.wide.s32 	%rd13, %r34, 8;
	add.s64 	%rd14, %rd1, %rd13;
	ld.global.f64 	%fd3, [%rd14];
	add.s64 	%rd16, %rd12, %rd15;
	st.global.f64 	[%rd16], %fd3;
	add.s32 	%r35, %r33, %r1;
	rem.s32 	%r36, %r35, %r4;
	mul.wide.s32 	%rd17, %r36, 8;
	add.s64 	%rd18, %rd1, %rd17;
	ld.global.f64 	%fd4, [%rd18];
	add.s64 	%rd19, %rd16, %rd15;
	st.global.f64 	[%rd19], %fd4;
	add.s32 	%r37, %r35, %r1;
	rem.s32 	%r38, %r37, %r4;
	mul.wide.s32 	%rd20, %r38, 8;
	add.s64 	%rd21, %rd1, %rd20;
	ld.global.f64 	%fd5, [%rd21];
	add.s64 	%rd22, %rd19, %rd15;
	st.global.f64 	[%rd22], %fd5;
	add.s32 	%r41, %r37, %r1;
	setp.lt.s32 	%p6, %r41, %r3;
	@%p6 bra 	$L__BB0_6;
$L__BB0_7:
	ret;

}
	// .globl	_Z17compute_centroids8points_tS_PiS0_
.visible .entry _Z17compute_centroids8points_tS_PiS0_(
	.param .align 8 .b8 _Z17compute_centroids8points_tS_PiS0__param_0[16],
	.param .align 8 .b8 _Z17compute_centroids8points_tS_PiS0__param_1[16],
	.param .u64 .ptr .align 1 _Z17compute_centroids8points_tS_PiS0__param_2,
	.param .u64 .ptr .align 1 _Z17compute_centroids8points_tS_PiS0__param_3
)
{
	.reg .pred 	%p<101>;
	.reg .b32 	%r<196>;
	.reg .b64 	%rd<115>;
	.reg .b64 	%fd<157>;

	ld.param.v2.u32 	{%r95, %r96}, [_Z17compute_centroids8points_tS_PiS0__param_0];
	ld.param.u64 	%rd13, [_Z17compute_centroids8points_tS_PiS0__param_1+8];
	ld.param.u64 	%rd12, [_Z17compute_centroids8points_tS_PiS0__param_0+8];
	ld.param.v2.u32 	{%r97, %r3}, [_Z17compute_centroids8points_tS_PiS0__param_1];
	ld.param.u64 	%rd14, [_Z17compute_centroids8points_tS_PiS0__param_2];
	ld.param.u64 	%rd15, [_Z17compute_centroids8points_tS_PiS0__param_3];
	cvta.to.global.u64 	%rd1, %rd14;
	cvta.to.global.u64 	%rd2, %rd15;
	cvta.to.global.u64 	%rd3, %rd12;
	cvta.to.global.u64 	%rd4, %rd13;
	mov.u32 	%r98, %nctaid.x;
	mov.u32 	%r99, %ntid.x;
	mul.lo.s32 	%r100, %r98, %r99;
	mov.u32 	%r101, %ctaid.x;
	mov.u32 	%r102, %tid.x;
	mad.lo.s32 	%r103, %r101, %r99, %r102;
	mul.lo.s32 	%r104, %r97, %r103;
	div.s32 	%r190, %r104, %r100;
	add.s32 	%r105, %r104, %r97;
	div.s32 	%r5, %r105, %r100;
	setp.ge.s32 	%p1, %r190, %r5;
	@%p1 bra 	$L__BB1_26;
	setp.lt.s32 	%p2, %r3, 1;
	@%p2 bra 	$L__BB1_15;
	and.b32  	%r6, %r3, 7;
	add.s32 	%r7, %r6, -1;
	and.b32  	%r8, %r3, 3;
	and.b32  	%r9, %r3, 2147483640;
	and.b32  	%r10, %r3, 1;
	mov.u32 	%r171, %r190;
$L__BB1_3:
	setp.lt.u32 	%p11, %r3, 8;
	mul.wide.s32 	%rd24, %r171, 4;
	add.s64 	%rd25, %rd2, %rd24;
	mov.b32 	%r174, 0;
	st.global.u32 	[%rd25], %r174;
	mul.lo.s32 	%r12, %r171, %r3;
	@%p11 bra 	$L__BB1_6;
	mov.b32 	%r172, 0;
$L__BB1_5:
	.pragma "nounroll";
	add.s32 	%r115, %r172, %r12;
	mul.wide.s32 	%rd26, %r115, 8;
	add.s64 	%rd27, %rd4, %rd26;
	mov.b64 	%rd28, 0;
	st.global.u64 	[%rd27], %rd28;
	st.global.u64 	[%rd27+8], %rd28;
	st.global.u64 	[%rd27+16], %rd28;
	st.global.u64 	[%rd27+24], %rd28;
	st.global.u64 	[%rd27+32], %rd28;
	st.global.u64 	[%rd27+40], %rd28;
	st.global.u64 	[%rd27+48], %rd28;
	st.global.u64 	[%rd27+56], %rd28;
	add.s32 	%r172, %r172, 8;
	setp.eq.s32 	%p12, %r172, %r9;
	mov.u32 	%r174, %r9;
	@%p12 bra 	$L__BB1_6;
	bra.uni 	$L__BB1_5;
$L__BB1_6:
	setp.eq.s32 	%p13, %r6, 0;
	@%p13 bra 	$L__BB1_14;
	setp.lt.u32 	%p14, %r7, 3;
	@%p14 bra 	$L__BB1_9;
	add.s32 	%r116, %r174, %r12;
	mul.wide.s32 	%rd29, %r116, 8;
	add.s64 	%rd30, %rd4, %rd29;
	mov.b64 	%rd31, 0;
	st.global.u64 	[%rd30], %rd31;
	st.global.u64 	[%rd30+8], %rd31;
	st.global.u64 	[%rd30+16], %rd31;
	st.global.u64 	[%rd30+24], %rd31;
	add.s32 	%r174, %r174, 4;
$L__BB1_9:
	setp.eq.s32 	%p15, %r8, 0;
	@%p15 bra 	$L__BB1_14;
	setp.eq.s32 	%p16, %r8, 1;
	@%p16 bra 	$L__BB1_12;
	add.s32 	%r117, %r174, %r12;
	mul.wide.s32 	%rd32, %r117, 8;
	add.s64 	%rd33, %rd4, %rd32;
	mov.b64 	%rd34, 0;
	st.global.u64 	[%rd33], %rd34;
	st.global.u64 	[%rd33+8], %rd34;
	add.s32 	%r174, %r174, 2;
$L__BB1_12:
	setp.eq.s32 	%p17, %r10, 0;
	@%p17 bra 	$L__BB1_14;
	add.s32 	%r118, %r174, %r12;
	mul.wide.s32 	%rd35, %r118, 8;
	add.s64 	%rd36, %rd4, %rd35;
	mov.b64 	%rd37, 0;
	st.global.u64 	[%rd36], %rd37;
$L__BB1_14:
	add.s32 	%r171, %r171, 1;
	setp.eq.s32 	%p18, %r171, %r5;
	@%p18 bra 	$L__BB1_26;
	bra.uni 	$L__BB1_3;
$L__BB1_15:
	sub.s32 	%r21, %r5, %r190;
	and.b32  	%r22, %r21, 7;
	sub.s32 	%r106, %r190, %r5;
	setp.gt.u32 	%p3, %r106, -8;
	mov.u32 	%r184, %r190;
	@%p3 bra 	$L__BB1_18;
	and.b32  	%r23, %r21, -8;
	mov.b32 	%r185, 0;
	mov.u32 	%r184, %r190;
$L__BB1_17:
	.pragma "nounroll";
	mul.wide.s32 	%rd16, %r184, 4;
	add.s64 	%rd17, %rd2, %rd16;
	mov.b32 	%r108, 0;
	st.global.u32 	[%rd17], %r108;
	st.global.u32 	[%rd17+4], %r108;
	st.global.u32 	[%rd17+8], %r108;
	st.global.u32 	[%rd17+12], %r108;
	st.global.u32 	[%rd17+16], %r108;
	st.global.u32 	[%rd17+20], %r108;
	st.global.u32 	[%rd17+24], %r108;
	st.global.u32 	[%rd17+28], %r108;
	add.s32 	%r184, %r184, 8;
	add.s32 	%r185, %r185, 8;
	setp.eq.s32 	%p4, %r185, %r23;
	@%p4 bra 	$L__BB1_18;
	bra.uni 	$L__BB1_17;
$L__BB1_18:
	setp.eq.s32 	%p5, %r22, 0;
	@%p5 bra 	$L__BB1_26;
	and.b32  	%r25, %r21, 3;
	setp.lt.u32 	%p6, %r22, 4;
	@%p6 bra 	$L__BB1_21;
	mul.wide.s32 	%rd18, %r184, 4;
	add.s64 	%rd19, %rd2, %rd18;
	mov.b32 	%r109, 0;
	st.global.u32 	[%rd19], %r109;
	st.global.u32 	[%rd19+4], %r109;
	st.global.u32 	[%rd19+8], %r109;
	st.global.u32 	[%rd19+12], %r109;
	add.s32 	%r184, %r184, 4;
$L__BB1_21:
	setp.eq.s32 	%p7, %r25, 0;
	@%p7 bra 	$L__BB1_26;
	setp.eq.s32 	%p8, %r25, 1;
	@%p8 bra 	$L__BB1_24;
	mul.wide.s32 	%rd20, %r184, 4;
	add.s64 	%rd21, %rd2, %rd20;
	mov.b32 	%r110, 0;
	st.global.u32 	[%rd21], %r110;
	st.global.u32 	[%rd21+4], %r110;
	add.s32 	%r184, %r184, 2;
$L__BB1_24:
	and.b32  	%r111, %r21, 1;
	setp.eq.b32 	%p9, %r111, 1;
	not.pred 	%p10, %p9;
	@%p10 bra 	$L__BB1_26;
	mul.wide.s32 	%rd22, %r184, 4;
	add.s64 	%rd23, %rd2, %rd22;
	mov.b32 	%r112, 0;
	st.global.u32 	[%rd23], %r112;
$L__BB1_26:
	setp.lt.s32 	%p19, %r95, 1;
	@%p19 bra 	$L__BB1_84;
	setp.lt.s32 	%p20, %r96, 1;
	@%p20 bra 	$L__BB1_44;
	and.b32  	%r30, %r96, 15;
	and.b32  	%r31, %r96, 7;
	and.b32  	%r32, %r96, 2147483632;
	and.b32  	%r33, %r96, 3;
	mov.b32 	%r179, 0;
$L__BB1_29:
	mul.wide.u32 	%rd73, %r179, 4;
	add.s64 	%rd74, %rd1, %rd73;
	ld.global.u32 	%r35, [%rd74];
	setp.lt.s32 	%p74, %r35, %r190;
	setp.ge.s32 	%p75, %r35, %r5;
	or.pred  	%p76, %p74, %p75;
	@%p76 bra 	$L__BB1_43;
	setp.lt.u32 	%p77, %r96, 16;
	mul.wide.s32 	%rd75, %r35, 4;
	add.s64 	%rd76, %rd2, %rd75;
	ld.global.u32 	%r154, [%rd76];
	add.s32 	%r155, %r154, 1;
	st.global.u32 	[%rd76], %r155;
	mul.lo.s32 	%r36, %r35, %r3;
	mul.lo.s32 	%r37, %r179, %r96;
	mov.b32 	%r182, 0;
	@%p77 bra 	$L__BB1_33;
	mov.b32 	%r180, 0;
$L__BB1_32:
	.pragma "nounroll";
	add.s32 	%r157, %r180, %r36;
	add.s32 	%r158, %r180, %r37;
	mul.wide.u32 	%rd77, %r158, 8;
	add.s64 	%rd78, %rd3, %rd77;
	ld.global.f64 	%fd2, [%rd78];
	mul.wide.s32 	%rd79, %r157, 8;
	add.s64 	%rd80, %rd4, %rd79;
	ld.global.f64 	%fd3, [%rd80];
	add.f64 	%fd4, %fd2, %fd3;
	st.global.f64 	[%rd80], %fd4;
	ld.global.f64 	%fd5, [%rd78+8];
	ld.global.f64 	%fd6, [%rd80+8];
	add.f64 	%fd7, %fd5, %fd6;
	st.global.f64 	[%rd80+8], %fd7;
	ld.global.f64 	%fd8, [%rd78+16];
	ld.global.f64 	%fd9, [%rd80+16];
	add.f64 	%fd10, %fd8, %fd9;
	st.global.f64 	[%rd80+16], %fd10;
	ld.global.f64 	%fd11, [%rd78+24];
	ld.global.f64 	%fd12, [%rd80+24];
	add.f64 	%fd13, %fd11, %fd12;
	st.global.f64 	[%rd80+24], %fd13;
	ld.global.f64 	%fd14, [%rd78+32];
	ld.global.f64 	%fd15, [%rd80+32];
	add.f64 	%fd16, %fd14, %fd15;
	st.global.f64 	[%rd80+32], %fd16;
	ld.global.f64 	%fd17, [%rd78+40];
	ld.global.f64 	%fd18, [%rd80+40];
	add.f64 	%fd19, %fd17, %fd18;
	st.global.f64 	[%rd80+40], %fd19;
	ld.global.f64 	%fd20, [%rd78+48];
	ld.global.f64 	%fd21, [%rd80+48];
	add.f64 	%fd22, %fd20, %fd21;
	st.global.f64 	[%rd80+48], %fd22;
	ld.global.f64 	%fd23, [%rd78+56];
	ld.global.f64 	%fd24, [%rd80+56];
	add.f64 	%fd25, %fd23, %fd24;
	st.global.f64 	[%rd80+56], %fd25;
	ld.global.f64 	%fd26, [%rd78+64];
	ld.global.f64 	%fd27, [%rd80+64];
	add.f64 	%fd28, %fd26, %fd27;
	st.global.f64 	[%rd80+64], %fd28;
	ld.global.f64 	%fd29, [%rd78+72];
	ld.global.f64 	%fd30, [%rd80+72];
	add.f64 	%fd31, %fd29, %fd30;
	st.global.f64 	[%rd80+72], %fd31;
	ld.global.f64 	%fd32, [%rd78+80];
	ld.global.f64 	%fd33, [%rd80+80];
	add.f64 	%fd34, %fd32, %fd33;
	st.global.f64 	[%rd80+80], %fd34;
	ld.global.f64 	%fd35, [%rd78+88];
	ld.global.f64 	%fd36, [%rd80+88];
	add.f64 	%fd37, %fd35, %fd36;
	st.global.f64 	[%rd80+88], %fd37;
	ld.global.f64 	%fd38, [%rd78+96];
	ld.global.f64 	%fd39, [%rd80+96];
	add.f64 	%fd40, %fd38, %fd39;
	st.global.f64 	[%rd80+96], %fd40;
	ld.global.f64 	%fd41, [%rd78+104];
	ld.global.f64 	%fd42, [%rd80+104];
	add.f64 	%fd43, %fd41, %fd42;
	st.global.f64 	[%rd80+104], %fd43;
	ld.global.f64 	%fd44, [%rd78+112];
	ld.global.f64 	%fd45, [%rd80+112];
	add.f64 	%fd46, %fd44, %fd45;
	st.global.f64 	[%rd80+112], %fd46;
	ld.global.f64 	%fd47, [%rd78+120];
	ld.global.f64 	%fd48, [%rd80+120];
	add.f64 	%fd49, %fd47, %fd48;
	st.global.f64 	[%rd80+120], %fd49;
	add.s32 	%r180, %r180, 16;
	setp.eq.s32 	%p78, %r180, %r32;
	mov.u32 	%r182, %r32;
	@%p78 bra 	$L__BB1_33;
	bra.uni 	$L__BB1_32;
$L__BB1_33:
	setp.eq.s32 	%p79, %r30, 0;
	@%p79 bra 	$L__BB1_43;
	add.s32 	%r159, %r30, -1;
	setp.lt.u32 	%p80, %r159, 7;
	@%p80 bra 	$L__BB1_36;
	add.s32 	%r160, %r182, %r36;
	add.s32 	%r161, %r182, %r37;
	mul.wide.u32 	%rd81, %r161, 8;
	add.s64 	%rd82, %rd3, %rd81;
	ld.global.f64 	%fd50, [%rd82];
	mul.wide.s32 	%rd83, %r160, 8;
	add.s64 	%rd84, %rd4, %rd83;
	ld.global.f64 	%fd51, [%rd84];
	add.f64 	%fd52, %fd50, %fd51;
	st.global.f64 	[%rd84], %fd52;
	cvt.u64.u32 	%rd85, %r37;
	cvt.u64.u32 	%rd86, %r182;
	add.s64 	%rd87, %rd86, %rd85;
	shl.b64 	%rd88, %rd87, 3;
	add.s64 	%rd89, %rd3, %rd88;
	ld.global.f64 	%fd53, [%rd89+8];
	ld.global.f64 	%fd54, [%rd84+8];
	add.f64 	%fd55, %fd53, %fd54;
	st.global.f64 	[%rd84+8], %fd55;
	ld.global.f64 	%fd56, [%rd89+16];
	ld.global.f64 	%fd57, [%rd84+16];
	add.f64 	%fd58, %fd56, %fd57;
	st.global.f64 	[%rd84+16], %fd58;
	ld.global.f64 	%fd59, [%rd89+24];
	ld.global.f64 	%fd60, [%rd84+24];
	add.f64 	%fd61, %fd59, %fd60;
	st.global.f64 	[%rd84+24], %fd61;
	ld.global.f64 	%fd62, [%rd89+32];
	ld.global.f64 	%fd63, [%rd84+32];
	add.f64 	%fd64, %fd62, %fd63;
	st.global.f64 	[%rd84+32], %fd64;
	ld.global.f64 	%fd65, [%rd89+40];
	ld.global.f64 	%fd66, [%rd84+40];
	add.f64 	%fd67, %fd65, %fd66;
	st.global.f64 	[%rd84+40], %fd67;
	ld.global.f64 	%fd68, [%rd89+48];
	ld.global.f64 	%fd69, [%rd84+48];
	add.f64 	%fd70, %fd68, %fd69;
	st.global.f64 	[%rd84+48], %fd70;
	ld.global.f64 	%fd71, [%rd89+56];
	ld.global.f64 	%fd72, [%rd84+56];
	add.f64 	%fd73, %fd71, %fd72;
	st.global.f64 	[%rd84+56], %fd73;
	add.s32 	%r182, %r182, 8;
$L__BB1_36:
	setp.eq.s32 	%p81, %r31, 0;
	@%p81 bra 	$L__BB1_43;
	add.s32 	%r162, %r31, -1;
	setp.lt.u32 	%p82, %r162, 3;
	@%p82 bra 	$L__BB1_39;
	add.s32 	%r163, %r182, %r36;
	add.s32 	%r164, %r182, %r37;
	mul.wide.u32 	%rd90, %r164, 8;
	add.s64 	%rd91, %rd3, %rd90;
	ld.global.f64 	%fd74, [%rd91];
	mul.wide.s32 	%rd92, %r163, 8;
	add.s64 	%rd93, %rd4, %rd92;
	ld.global.f64 	%fd75, [%rd93];
	add.f64 	%fd76, %fd74, %fd75;
	st.global.f64 	[%rd93], %fd76;
	cvt.u64.u32 	%rd94, %r37;
	cvt.u64.u32 	%rd95, %r182;
	add.s64 	%rd96, %rd95, %rd94;
	shl.b64 	%rd97, %rd96, 3;
	add.s64 	%rd98, %rd3, %rd97;
	ld.global.f64 	%fd77, [%rd98+8];
	ld.global.f64 	%fd78, [%rd93+8];
	add.f64 	%fd79, %fd77, %fd78;
	st.global.f64 	[%rd93+8], %fd79;
	ld.global.f64 	%fd80, [%rd98+16];
	ld.global.f64 	%fd81, [%rd93+16];
	add.f64 	%fd82, %fd80, %fd81;
	st.global.f64 	[%rd93+16], %fd82;
	ld.global.f64 	%fd83, [%rd98+24];
	ld.global.f64 	%fd84, [%rd93+24];
	add.f64 	%fd85, %fd83, %fd84;
	st.global.f64 	[%rd93+24], %fd85;
	add.s32 	%r182, %r182, 4;
$L__BB1_39:
	setp.eq.s32 	%p83, %r33, 0;
	@%p83 bra 	$L__BB1_43;
	setp.eq.s32 	%p84, %r33, 1;
	add.s32 	%r165, %r182, %r36;
	add.s32 	%r166, %r182, %r37;
	mul.wide.u32 	%rd99, %r166, 8;
	add.s64 	%rd100, %rd3, %rd99;
	ld.global.f64 	%fd86, [%rd100];
	mul.wide.s32 	%rd101, %r165, 8;
	add.s64 	%rd5, %rd4, %rd101;
	ld.global.f64 	%fd87, [%rd5];
	add.f64 	%fd88, %fd86, %fd87;
	st.global.f64 	[%rd5], %fd88;
	@%p84 bra 	$L__BB1_43;
	setp.eq.s32 	%p85, %r33, 2;
	cvt.u64.u32 	%rd102, %r37;
	cvt.u64.u32 	%rd103, %r182;
	add.s64 	%rd104, %rd103, %rd102;
	shl.b64 	%rd105, %rd104, 3;
	add.s64 	%rd6, %rd3, %rd105;
	ld.global.f64 	%fd89, [%rd6+8];
	ld.global.f64 	%fd90, [%rd5+8];
	add.f64 	%fd91, %fd89, %fd90;
	st.global.f64 	[%rd5+8], %fd91;
	@%p85 bra 	$L__BB1_43;
	ld.global.f64 	%fd92, [%rd6+16];
	ld.global.f64 	%fd93, [%rd5+16];
	add.f64 	%fd94, %fd92, %fd93;
	st.global.f64 	[%rd5+16], %fd94;
$L__BB1_43:
	add.s32 	%r179, %r179, 1;
	setp.eq.s32 	%p86, %r179, %r95;
	@%p86 bra 	$L__BB1_84;
	bra.uni 	$L__BB1_29;
$L__BB1_44:
	and.b32  	%r46, %r95, 7;
	setp.lt.u32 	%p21, %r95, 8;
	mov.b32 	%r186, 0;
	@%p21 bra 	$L__BB1_63;
	and.b32  	%r186, %r95, 2147483640;
	mov.b32 	%r189, 0;
$L__BB1_46:
	.pragma "nounroll";
	mul.wide.u32 	%rd38, %r189, 4;
	add.s64 	%rd10, %rd1, %rd38;
	ld.global.u32 	%r73, [%rd10];
	setp.lt.s32 	%p22, %r73, %r190;
	setp.ge.s32 	%p23, %r73, %r5;
	or.pred  	%p24, %p22, %p23;
	@%p24 bra 	$L__BB1_48;
	mul.wide.s32 	%rd39, %r73, 4;
	add.s64 	%rd40, %rd2, %rd39;
	ld.global.u32 	%r121, [%rd40];
	add.s32 	%r122, %r121, 1;
	st.global.u32 	[%rd40], %r122;
$L__BB1_48:
	ld.global.u32 	%r74, [%rd10+4];
	setp.lt.s32 	%p25, %r74, %r190;
	setp.ge.s32 	%p26, %r74, %r5;
	or.pred  	%p27, %p25, %p26;
	@%p27 bra 	$L__BB1_50;
	mul.wide.s32 	%rd41, %r74, 4;
	add.s64 	%rd42, %rd2, %rd41;
	ld.global.u32 	%r123, [%rd42];
	add.s32 	%r124, %r123, 1;
	st.global.u32 	[%rd42], %r124;
$L__BB1_50:
	ld.global.u32 	%r75, [%rd10+8];
	setp.lt.s32 	%p28, %r75, %r190;
	setp.ge.s32 	%p29, %r75, %r5;
	or.pred  	%p30, %p28, %p29;
	@%p30 bra 	$L__BB1_52;
	mul.wide.s32 	%rd43, %r75, 4;
	add.s64 	%rd44, %rd2, %rd43;
	ld.global.u32 	%r125, [%rd44];
	add.s32 	%r126, %r125, 1;
	st.global.u32 	[%rd44], %r126;
$L__BB1_52:
	ld.global.u32 	%r76, [%rd10+12];
	setp.lt.s32 	%p31, %r76, %r190;
	setp.ge.s32 	%p32, %r76, %r5;
	or.pred  	%p33, %p31, %p32;
	@%p33 bra 	$L__BB1_54;
	mul.wide.s32 	%rd45, %r76, 4;
	add.s64 	%rd46, %rd2, %rd45;
	ld.global.u32 	%r127, [%rd46];
	add.s32 	%r128, %r127, 1;
	st.global.u32 	[%rd46], %r128;
$L__BB1_54:
	ld.global.u32 	%r77, [%rd10+16];
	setp.lt.s32 	%p34, %r77, %r190;
	setp.ge.s32 	%p35, %r77, %r5;
	or.pred  	%p36, %p34, %p35;
	@%p36 bra 	$L__BB1_56;
	mul.wide.s32 	%rd47, %r77, 4;
	add.s64 	%rd48, %rd2, %rd47;
	ld.global.u32 	%r129, [%rd48];
	add.s32 	%r130, %r129, 1;
	st.global.u32 	[%rd48], %r130;
$L__BB1_56:
	ld.global.u32 	%r78, [%rd10+20];
	setp.lt.s32 	%p37, %r78, %r190;
	setp.ge.s32 	%p38, %r78, %r5;
	or.pred  	%p39, %p37, %p38;
	@%p39 bra 	$L__BB1_58;
	mul.wide.s32 	%rd49, %r78, 4;
	add.s64 	%rd50, %rd2, %rd49;
	ld.global.u32 	%r131, [%rd50];
	add.s32 	%r132, %r131, 1;
	st.global.u32 	[%rd50], %r132;
$L__BB1_58:
	ld.global.u32 	%r79, [%rd10+24];
	setp.lt.s32 	%p40, %r79, %r190;
	setp.ge.s32 	%p41, %r79, %r5;
	or.pred  	%p42, %p40, %p41;
	@%p42 bra 	$L__BB1_60;
	mul.wide.s32 	%rd51, %r79, 4;
	add.s64 	%rd52, %rd2, %rd51;
	ld.global.u32 	%r133, [%rd52];
	add.s32 	%r134, %r133, 1;
	st.global.u32 	[%rd52], %r134;
$L__BB1_60:
	ld.global.u32 	%r80, [%rd10+28];
	setp.lt.s32 	%p43, %r80, %r190;
	setp.ge.s32 	%p44, %r80, %r5;
	or.pred  	%p45, %p43, %p44;
	@%p45 bra 	$L__BB1_62;
	mul.wide.s32 	%rd53, %r80, 4;
	add.s64 	%rd54, %rd2, %rd53;
	ld.global.u32 	%r135, [%rd54];
	add.s32 	%r136, %r135, 1;
	st.global.u32 	[%rd54], %r136;
$L__BB1_62:
	add.s32 	%r189, %r189, 8;
	setp.eq.s32 	%p46, %r189, %r186;
	@%p46 bra 	$L__BB1_63;
	bra.uni 	$L__BB1_46;
$L__BB1_63:
	setp.eq.s32 	%p47, %r46, 0;
	@%p47 bra 	$L__BB1_84;
	and.b32  	%r53, %r95, 3;
	setp.lt.u32 	%p48, %r46, 4;
	@%p48 bra 	$L__BB1_74;
	mul.wide.u32 	%rd55, %r186, 4;
	add.s64 	%rd7, %rd1, %rd55;
	ld.global.u32 	%r54, [%rd7];
	setp.lt.s32 	%p49, %r54, %r190;
	setp.ge.s32 	%p50, %r54, %r5;
	or.pred  	%p51, %p49, %p50;
	@%p51 bra 	$L__BB1_67;
	mul.wide.s32 	%rd56, %r54, 4;
	add.s64 	%rd57, %rd2, %rd56;
	ld.global.u32 	%r137, [%rd57];
	add.s32 	%r138, %r137, 1;
	st.global.u32 	[%rd57], %r138;
$L__BB1_67:
	ld.global.u32 	%r55, [%rd7+4];
	setp.lt.s32 	%p52, %r55, %r190;
	setp.ge.s32 	%p53, %r55, %r5;
	or.pred  	%p54, %p52, %p53;
	@%p54 bra 	$L__BB1_69;
	mul.wide.s32 	%rd58, %r55, 4;
	add.s64 	%rd59, %rd2, %rd58;
	ld.global.u32 	%r139, [%rd59];
	add.s32 	%r140, %r139, 1;
	st.global.u32 	[%rd59], %r140;
$L__BB1_69:
	ld.global.u32 	%r56, [%rd7+8];
	setp.lt.s32 	%p55, %r56, %r190;
	setp.ge.s32 	%p56, %r56, %r5;
	or.pred  	%p57, %p55, %p56;
	@%p57 bra 	$L__BB1_71;
	mul.wide.s32 	%rd60, %r56, 4;
	add.s64 	%rd61, %rd2, %rd60;
	ld.global.u32 	%r141, [%rd61];
	add.s32 	%r142, %r141, 1;
	st.global.u32 	[%rd61], %r142;
$L__BB1_71:
	ld.global.u32 	%r57, [%rd7+12];
	setp.lt.s32 	%p58, %r57, %r190;
	setp.ge.s32 	%p59, %r57, %r5;
	or.pred  	%p60, %p58, %p59;
	@%p60 bra 	$L__BB1_73;
	mul.wide.s32 	%rd62, %r57, 4;
	add.s64 	%rd63, %rd2, %rd62;
	ld.global.u32 	%r143, [%rd63];
	add.s32 	%r144, %r143, 1;
	st.global.u32 	[%rd63], %r144;
$L__BB1_73:
	add.s32 	%r186, %r186, 4;
$L__BB1_74:
	setp.eq.s32 	%p61, %r53, 0;
	@%p61 bra 	$L__BB1_84;
	setp.eq.s32 	%p62, %r53, 1;
	@%p62 bra 	$L__BB1_81;
	mul.wide.u32 	%rd64, %r186, 4;
	add.s64 	%rd8, %rd1, %rd64;
	ld.global.u32 	%r60, [%rd8];
	setp.lt.s32 	%p63, %r60, %r190;
	setp.ge.s32 	%p64, %r60, %r5;
	or.pred  	%p65, %p63, %p64;
	@%p65 bra 	$L__BB1_78;
	mul.wide.s32 	%rd65, %r60, 4;
	add.s64 	%rd66, %rd2, %rd65;
	ld.global.u32 	%r145, [%rd66];
	add.s32 	%r146, %r145, 1;
	st.global.u32 	[%rd66], %r146;
$L__BB1_78:
	ld.global.u32 	%r61, [%rd8+4];
	setp.lt.s32 	%p66, %r61, %r190;
	setp.ge.s32 	%p67, %r61, %r5;
	or.pred  	%p68, %p66, %p67;
	@%p68 bra 	$L__BB1_80;
	mul.wide.s32 	%rd67, %r61, 4;
	add.s64 	%rd68, %rd2, %rd67;
	ld.global.u32 	%r147, [%rd68];
	add.s32 	%r148, %r147, 1;
	st.global.u32 	[%rd68], %r148;
$L__BB1_80:
	add.s32 	%r186, %r186, 2;
$L__BB1_81:
	and.b32  	%r149, %r95, 1;
	setp.eq.b32 	%p69, %r149, 1;
	not.pred 	%p70, %p69;
	@%p70 bra 	$L__BB1_84;
	mul.wide.u32 	%rd69, %r186, 4;
	add.s64 	%rd70, %rd1, %rd69;
	ld.global.u32 	%r64, [%rd70];
	setp.lt.s32 	%p71, %r64, %r190;
	setp.ge.s32 	%p72, %r64, %r5;
	or.pred  	%p73, %p71, %p72;
	@%p73 bra 	$L__BB1_84;
	mul.wide.s32 	%rd71, %r64, 4;
	add.s64 	%rd72, %rd2, %rd71;
	ld.global.u32 	%r150, [%rd72];
	add.s32 	%r151, %r150, 1;
	st.global.u32 	[%rd72], %r151;
$L__BB1_84:
	setp.ge.s32 	%p87, %r190, %r5;
	@%p87 bra 	$L__BB1_101;
	and.b32  	%r65, %r3, 15;
	add.s32 	%r66, %r65, -1;
	and.b32  	%r67, %r3, 7;
	add.s32 	%r68, %r67, -1;
	and.b32  	%r69, %r3, 2147483632;
	and.b32  	%r70, %r3, 3;
	neg.s32 	%r71, %r69;
	add.s64 	%rd9, %rd4, 64;
$L__BB1_86:
	setp.lt.s32 	%p88, %r3, 1;
	mul.wide.s32 	%rd106, %r190, 4;
	add.s64 	%rd107, %rd2, %rd106;
	ld.global.u32 	%r83, [%rd107];
	setp.eq.s32 	%p89, %r83, 0;
	or.pred  	%p90, %p89, %p88;
	@%p90 bra 	$L__BB1_100;
	setp.lt.u32 	%p91, %r3, 16;
	mul.lo.s32 	%r84, %r190, %r3;
	cvt.rn.f64.s32 	%fd1, %r83;
	mov.b32 	%r194, 0;
	@%p91 bra 	$L__BB1_90;
	mov.u32 	%r191, %r84;
	mov.u32 	%r192, %r71;
$L__BB1_89:
	.pragma "nounroll";
	mul.wide.s32 	%rd108, %r191, 8;
	add.s64 	%rd109, %rd9, %rd108;
	ld.global.f64 	%fd95, [%rd109+-64];
	div.rn.f64 	%fd96, %fd95, %fd1;
	st.global.f64 	[%rd109+-64], %fd96;
	ld.global.f64 	%fd97, [%rd109+-56];
	div.rn.f64 	%fd98, %fd97, %fd1;
	st.global.f64 	[%rd109+-56], %fd98;
	ld.global.f64 	%fd99, [%rd109+-48];
	div.rn.f64 	%fd100, %fd99, %fd1;
	st.global.f64 	[%rd109+-48], %fd100;
	ld.global.f64 	%fd101, [%rd109+-40];
	div.rn.f64 	%fd102, %fd101, %fd1;
	st.global.f64 	[%rd109+-40], %fd102;
	ld.global.f64 	%fd103, [%rd109+-32];
	div.rn.f64 	%fd104, %fd103, %fd1;
	st.global.f64 	[%rd109+-32], %fd104;
	ld.global.f64 	%fd105, [%rd109+-24];
	div.rn.f64 	%fd106, %fd105, %fd1;
	st.global.f64 	[%rd109+-24], %fd106;
	ld.global.f64 	%fd107, [%rd109+-16];
	div.rn.f64 	%fd108, %fd107, %fd1;
	st.global.f64 	[%rd109+-16], %fd108;
	ld.global.f64 	%fd109, [%rd109+-8];
	div.rn.f64 	%fd110, %fd109, %fd1;
	st.global.f64 	[%rd109+-8], %fd110;
	ld.global.f64 	%fd111, [%rd109];
	div.rn.f64 	%fd112, %fd111, %fd1;
	st.global.f64 	[%rd109], %fd112;
	ld.global.f64 	%fd113, [%rd109+8];
	div.rn.f64 	%fd114, %fd113, %fd1;
	st.global.f64 	[%rd109+8], %fd114;
	ld.global.f64 	%fd115, [%rd109+16];
	div.rn.f64 	%fd116, %fd115, %fd1;
	st.global.f64 	[%rd109+16], %fd116;
	ld.global.f64 	%fd117, [%rd109+24];
	div.rn.f64 	%fd118, %fd117, %fd1;
	st.global.f64 	[%rd109+24], %fd118;
	ld.global.f64 	%fd119, [%rd109+32];
	div.rn.f64 	%fd120, %fd119, %fd1;
	st.global.f64 	[%rd109+32], %fd120;
	ld.global.f64 	%fd121, [%rd109+40];
	div.rn.f64 	%fd122, %fd121, %fd1;
	st.global.f64 	[%rd109+40], %fd122;
	ld.global.f64 	%fd123, [%rd109+48];
	div.rn.f64 	%fd124, %fd123, %fd1;
	st.global.f64 	[%rd109+48], %fd124;
	ld.global.f64 	%fd125, [%rd109+56];
	div.rn.f64 	%fd126, %fd125, %fd1;
	st.global.f64 	[%rd109+56], %fd126;
	add.s32 	%r192, %r192, 16;
	add.s32 	%r191, %r191, 16;
	setp.ne.s32 	%p92, %r192, 0;
	mov.u32 	%r194, %r69;
	@%p92 bra 	$L__BB1_89;
$L__BB1_90:
	setp.eq.s32 	%p93, %r65, 0;
	@%p93 bra 	$L__BB1_100;
	setp.lt.u32 	%p94, %r66, 7;
	@%p94 bra 	$L__BB1_93;
	add.s32 	%r168, %r194, %r84;
	mul.wide.s32 	%rd110, %r168, 8;
	add.s64 	%rd111, %rd4, %rd110;
	ld.global.f64 	%fd127, [%rd111];
	div.rn.f64 	%fd128, %fd127, %fd1;
	st.global.f64 	[%rd111], %fd128;
	ld.global.f64 	%fd129, [%rd111+8];
	div.rn.f64 	%fd130, %fd129, %fd1;
	st.global.f64 	[%rd111+8], %fd130;
	ld.global.f64 	%fd131, [%rd111+16];
	div.rn.f64 	%fd132, %fd131, %fd1;
	st.global.f64 	[%rd111+16], %fd132;
	ld.global.f64 	%fd133, [%rd111+24];
	div.rn.f64 	%fd134, %fd133, %fd1;
	st.global.f64 	[%rd111+24], %fd134;
	ld.global.f64 	%fd135, [%rd111+32];
	div.rn.f64 	%fd136, %fd135, %fd1;
	st.global.f64 	[%rd111+32], %fd136;
	ld.global.f64 	%fd137, [%rd111+40];
	div.rn.f64 	%fd138, %fd137, %fd1;
	st.global.f64 	[%rd111+40], %fd138;
	ld.global.f64 	%fd139, [%rd111+48];
	div.rn.f64 	%fd140, %fd139, %fd1;
	st.global.f64 	[%rd111+48], %fd140;
	ld.global.f64 	%fd141, [%rd111+56];
	div.rn.f64 	%fd142, %fd141, %fd1;
	st.global.f64 	[%rd111+56], %fd142;
	add.s32 	%r194, %r194, 8;
$L__BB1_93:
	setp.eq.s32 	%p95, %r67, 0;
	@%p95 bra 	$L__BB1_100;
	setp.lt.u32 	%p96, %r68, 3;
	@%p96 bra 	$L__BB1_96;
	add.s32 	%r169, %r194, %r84;
	mul.wide.s32 	%rd112, %r169, 8;
	add.s64 	%rd113, %rd4, %rd112;
	ld.global.f64 	%fd143, [%rd113];
	div.rn.f64 	%fd144, %fd143, %fd1;
	st.global.f64 	[%rd113], %fd144;
	ld.global.f64 	%fd145, [%rd113+8];
	div.rn.f64 	%fd146, %fd145, %fd1;
	st.global.f64 	[%rd113+8], %fd146;
	ld.global.f64 	%fd147, [%rd113+16];
	div.rn.f64 	%fd148, %fd147, %fd1;
	st.global.f64 	[%rd113+16], %fd148;
	ld.global.f64 	%fd149, [%rd113+24];
	div.rn.f64 	%fd150, %fd149, %fd1;
	st.global.f64 	[%rd113+24], %fd150;
	add.s32 	%r194, %r194, 4;
$L__BB1_96:
	setp.eq.s32 	%p97, %r70, 0;
	@%p97 bra 	$L__BB1_100;
	setp.eq.s32 	%p98, %r70, 1;
	add.s32 	%r170, %r194, %r84;
	mul.wide.s32 	%rd114, %r170, 8;
	add.s64 	%rd11, %rd4, %rd114;
	ld.global.f64 	%fd151, [%rd11];
	div.rn.f64 	%fd152, %fd151, %fd1;
	st.global.f64 	[%rd11], %fd152;
	@%p98 bra 	$L__BB1_100;
	setp.eq.s32 	%p99, %r70, 2;
	ld.global.f64 	%fd153, [%rd11+8];
	div.rn.f64 	%fd154, %fd153, %fd1;
	st.global.f64 	[%rd11+8], %fd154;
	@%p99 bra 	$L__BB1_100;
	ld.global.f64 	%fd155, [%rd11+16];
	div.rn.f64 	%fd156, %fd155, %fd1;
	st.global.f64 	[%rd11+16], %fd156;
$L__BB1_100:
	add.s32 	%r190, %r190, 1;
	setp.ne.s32 	%p100, %r190, %r5;
	@%p100 bra 	$L__BB1_86;
$L__BB1_101:
	ret;

}
	// .globl	_Z15assign_clusters8points_tS_PiPc
.visible .entry _Z15assign_clusters8points_tS_PiPc(
	.param .align 8 .b8 _Z15assign_clusters8points_tS_PiPc_param_0[16],
	.param .align 8 .b8 _Z15assign_clusters8points_tS_PiPc_param_1[16],
	.param .u64 .ptr .align 1 _Z15assign_clusters8points_tS_PiPc_param_2,
	.param .u64 .ptr .align 1 _Z15assign_clusters8points_tS_PiPc_param_3
)
{
	.reg .pred 	%p<21>;
	.reg .b16 	%rs<3>;
	.reg .b32 	%r<70>;
	.reg .b64 	%rd<52>;
	.reg .b64 	%fd<90>;

	ld.param.u64 	%rd15, [_Z15assign_clusters8points_tS_PiPc_param_1+8];
	ld.param.v2.u32 	{%r36, %r37}, [_Z15assign_clusters8points_tS_PiPc_param_0];
	ld.param.u64 	%rd14, [_Z15assign_clusters8points_tS_PiPc_param_0+8];
	ld.param.v2.u32 	{%r38, %r39}, [_Z15assign_clusters8points_tS_PiPc_param_1];
	ld.param.u64 	%rd16, [_Z15assign_clusters8points_tS_PiPc_param_2];
	ld.param.u64 	%rd17, [_Z15assign_clusters8points_tS_PiPc_param_3];
	cvta.to.global.u64 	%rd1, %rd17;
	cvta.to.global.u64 	%rd2, %rd16;
	cvta.to.global.u64 	%rd3, %rd14;
	mov.u32 	%r40, %nctaid.x;
	mov.u32 	%r41, %ntid.x;
	mul.lo.s32 	%r2, %r40, %r41;
	mov.u32 	%r42, %ctaid.x;
	mov.u32 	%r43, %tid.x;
	mad.lo.s32 	%r58, %r42, %r41, %r43;
	setp.ge.s32 	%p1, %r58, %r36;
	@%p1 bra 	$L__BB2_27;
	cvta.to.global.u64 	%rd4, %rd15;
	setp.lt.s32 	%p2, %r38, 1;
	@%p2 bra 	$L__BB2_27;
	setp.gt.s32 	%p3, %r39, 0;
	@%p3 bra 	$L__BB2_6;
	and.b32  	%r6, %r38, 3;
	and.b32  	%r7, %r38, 2147483644;
$L__BB2_4:
	setp.lt.u32 	%p4, %r38, 4;
	mov.b32 	%r68, 0;
	@%p4 bra 	$L__BB2_24;
	mov.b32 	%r67, 0;
	mov.f64 	%fd89, 0d7FEFFFFFFFFFFFFF;
	bra.uni 	$L__BB2_23;
$L__BB2_6:
	and.b32  	%r8, %r39, 7;
	and.b32  	%r9, %r39, 3;
	and.b32  	%r10, %r39, 2147483640;
	and.b32  	%r11, %r39, 1;
	neg.s32 	%r12, %r10;
$L__BB2_7:
	mul.lo.s32 	%r51, %r58, %r37;
	cvt.s64.s32 	%rd5, %r51;
	mul.wide.s32 	%rd19, %r51, 8;
	add.s64 	%rd20, %rd3, %rd19;
	add.s64 	%rd6, %rd20, 32;
	mov.b32 	%r60, 0;
	mov.f64 	%fd80, 0d7FEFFFFFFFFFFFFF;
$L__BB2_8:
	setp.lt.u32 	%p10, %r39, 8;
	mul.lo.s32 	%r17, %r60, %r39;
	mov.f64 	%fd88, 0d0000000000000000;
	mov.b32 	%r63, 0;
	@%p10 bra 	$L__BB2_11;
	mul.wide.u32 	%rd21, %r17, 8;
	add.s64 	%rd22, %rd4, %rd21;
	add.s64 	%rd50, %rd22, 32;
	mov.f64 	%fd88, 0d0000000000000000;
	mov.u64 	%rd51, %rd6;
	mov.u32 	%r61, %r12;
$L__BB2_10:
	.pragma "nounroll";
	ld.global.f64 	%fd22, [%rd51+-32];
	ld.global.f64 	%fd23, [%rd50+-32];
	sub.f64 	%fd24, %fd22, %fd23;
	fma.rn.f64 	%fd25, %fd24, %fd24, %fd88;
	ld.global.f64 	%fd26, [%rd51+-24];
	ld.global.f64 	%fd27, [%rd50+-24];
	sub.f64 	%fd28, %fd26, %fd27;
	fma.rn.f64 	%fd29, %fd28, %fd28, %fd25;
	ld.global.f64 	%fd30, [%rd51+-16];
	ld.global.f64 	%fd31, [%rd50+-16];
	sub.f64 	%fd32, %fd30, %fd31;
	fma.rn.f64 	%fd33, %fd32, %fd32, %fd29;
	ld.global.f64 	%fd34, [%rd51+-8];
	ld.global.f64 	%fd35, [%rd50+-8];
	sub.f64 	%fd36, %fd34, %fd35;
	fma.rn.f64 	%fd37, %fd36, %fd36, %fd33;
	ld.global.f64 	%fd38, [%rd51];
	ld.global.f64 	%fd39, [%rd50];
	sub.f64 	%fd40, %fd38, %fd39;
	fma.rn.f64 	%fd41, %fd40, %fd40, %fd37;
	ld.global.f64 	%fd42, [%rd51+8];
	ld.global.f64 	%fd43, [%rd50+8];
	sub.f64 	%fd44, %fd42, %fd43;
	fma.rn.f64 	%fd45, %fd44, %fd44, %fd41;
	ld.global.f64 	%fd46, [%rd51+16];
	ld.global.f64 	%fd47, [%rd50+16];
	sub.f64 	%fd48, %fd46, %fd47;
	fma.rn.f64 	%fd49, %fd48, %fd48, %fd45;
	ld.global.f64 	%fd50, [%rd51+24];
	ld.global.f64 	%fd51, [%rd50+24];
	sub.f64 	%fd52, %fd50, %fd51;
	fma.rn.f64 	%fd88, %fd52, %fd52, %fd49;
	add.s32 	%r61, %r61, 8;
	add.s64 	%rd51, %rd51, 64;
	add.s64 	%rd50, %rd50, 64;
	setp.ne.s32 	%p11, %r61, 0;
	mov.u32 	%r63, %r10;
	@%p11 bra 	$L__BB2_10;
$L__BB2_11:
	setp.eq.s32 	%p12, %r8, 0;
	@%p12 bra 	$L__BB2_19;
	add.s32 	%r53, %r8, -1;
	setp.lt.u32 	%p13, %r53, 3;
	@%p13 bra 	$L__BB2_14;
	cvt.u64.u32 	%rd23, %r63;
	add.s64 	%rd24, %rd23, %rd5;
	shl.b64 	%rd25, %rd24, 3;
	add.s64 	%rd26, %rd3, %rd25;
	ld.global.f64 	%fd54, [%rd26];
	add.s32 	%r54, %r63, %r17;
	mul.wide.u32 	%rd27, %r54, 8;
	add.s64 	%rd28, %rd4, %rd27;
	ld.global.f64 	%fd55, [%rd28];
	sub.f64 	%fd56, %fd54, %fd55;
	fma.rn.f64 	%fd57, %fd56, %fd56, %fd88;
	ld.global.f64 	%fd58, [%rd26+8];
	cvt.u64.u32 	%rd29, %r17;
	add.s64 	%rd30, %rd23, %rd29;
	shl.b64 	%rd31, %rd30, 3;
	add.s64 	%rd32, %rd4, %rd31;
	ld.global.f64 	%fd59, [%rd32+8];
	sub.f64 	%fd60, %fd58, %fd59;
	fma.rn.f64 	%fd61, %fd60, %fd60, %fd57;
	ld.global.f64 	%fd62, [%rd26+16];
	ld.global.f64 	%fd63, [%rd32+16];
	sub.f64 	%fd64, %fd62, %fd63;
	fma.rn.f64 	%fd65, %fd64, %fd64, %fd61;
	ld.global.f64 	%fd66, [%rd26+24];
	ld.global.f64 	%fd67, [%rd32+24];
	sub.f64 	%fd68, %fd66, %fd67;
	fma.rn.f64 	%fd88, %fd68, %fd68, %fd65;
	add.s32 	%r63, %r63, 4;
$L__BB2_14:
	setp.eq.s32 	%p14, %r9, 0;
	@%p14 bra 	$L__BB2_19;
	setp.eq.s32 	%p15, %r9, 1;
	@%p15 bra 	$L__BB2_17;
	cvt.u64.u32 	%rd33, %r63;
	add.s64 	%rd34, %rd33, %rd5;
	shl.b64 	%rd35, %rd34, 3;
	add.s64 	%rd36, %rd3, %rd35;
	ld.global.f64 	%fd70, [%rd36];
	add.s32 	%r55, %r63, %r17;
	mul.wide.u32 	%rd37, %r55, 8;
	add.s64 	%rd38, %rd4, %rd37;
	ld.global.f64 	%fd71, [%rd38];
	sub.f64 	%fd72, %fd70, %fd71;
	fma.rn.f64 	%fd73, %fd72, %fd72, %fd88;
	ld.global.f64 	%fd74, [%rd36+8];
	cvt.u64.u32 	%rd39, %r17;
	add.s64 	%rd40, %rd33, %rd39;
	shl.b64 	%rd41, %rd40, 3;
	add.s64 	%rd42, %rd4, %rd41;
	ld.global.f64 	%fd75, [%rd42+8];
	sub.f64 	%fd76, %fd74, %fd75;
	fma.rn.f64 	%fd88, %fd76, %fd76, %fd73;
	add.s32 	%r63, %r63, 2;
$L__BB2_17:
	setp.eq.s32 	%p16, %r11, 0;
	@%p16 bra 	$L__BB2_19;
	cvt.u64.u32 	%rd43, %r63;
	add.s64 	%rd44, %rd43, %rd5;
	shl.b64 	%rd45, %rd44, 3;
	add.s64 	%rd46, %rd3, %rd45;
	ld.global.f64 	%fd77, [%rd46];
	add.s32 	%r56, %r63, %r17;
	mul.wide.u32 	%rd47, %r56, 8;
	add.s64 	%rd48, %rd4, %rd47;
	ld.global.f64 	%fd78, [%rd48];
	sub.f64 	%fd79, %fd77, %fd78;
	fma.rn.f64 	%fd88, %fd79, %fd79, %fd88;
$L__BB2_19:
	setp.lt.f64 	%p17, %fd88, %fd80;
	selp.b32 	%r59, %r60, %r59, %p17;
	selp.f64 	%fd80, %fd88, %fd80, %p17;
	add.s32 	%r60, %r60, 1;
	setp.ne.s32 	%p18, %r60, %r38;
	@%p18 bra 	$L__BB2_8;
	mul.wide.s32 	%rd49, %r58, 4;
	add.s64 	%rd12, %rd2, %rd49;
	ld.global.u32 	%r57, [%rd12];
	setp.eq.s32 	%p19, %r59, %r57;
	@%p19 bra 	$L__BB2_22;
	mov.b16 	%rs2, 0;
	st.global.u8 	[%rd1], %rs2;
	st.global.u32 	[%rd12], %r59;
$L__BB2_22:
	add.s32 	%r58, %r58, %r2;
	setp.lt.s32 	%p20, %r58, %r36;
	@%p20 bra 	$L__BB2_7;
	bra.uni 	$L__BB2_27;
$L__BB2_23:
	setp.gt.f64 	%p5, %fd89, 0d0000000000000000;
	selp.b32 	%r68, %r67, %r68, %p5;
	selp.f64 	%fd89, 0d0000000000000000, %fd89, %p5;
	add.s32 	%r67, %r67, 4;
	setp.eq.s32 	%p6, %r67, %r7;
	@%p6 bra 	$L__BB2_24;
	bra.uni 	$L__BB2_23;
$L__BB2_24:
	setp.eq.s32 	%p7, %r6, 0;
	selp.b32 	%r35, %r68, %r68, %p7;
	mul.wide.s32 	%rd18, %r58, 4;
	add.s64 	%rd13, %rd2, %rd18;
	ld.global.u32 	%r48, [%rd13];
	setp.eq.s32 	%p8, %r35, %r48;
	@%p8 bra 	$L__BB2_26;
	mov.b16 	%rs1, 0;
	st.global.u8 	[%rd1], %rs1;
	st.global.u32 	[%rd13], %r35;
$L__BB2_26:
	add.s32 	%r58, %r58, %r2;
	setp.lt.s32 	%p9, %r58, %r36;
	@%p9 bra 	$L__BB2_4;
$L__BB2_27:
	ret;

}


// ===== COMPILED SASS (sm_100) =====

	.target	sm_100

	.elftype	@"ET_EXEC"


//--------------------- .note.nv.tkinfo           --------------------------
	.section	.note.nv.tkinfo,"",@"SHT_NOTE"
	.sectionflags	@"SHF_NOTE_NV_TKINFO"
	.tkinfo
        /*0018*/ 	.word	0x00000002
        /*0030*/ 	.string	""
        /*0030*/ 	.string	"ptxas"
        /*0030*/ 	.string	"Cuda compilation tools, release 13.0, V13.0.88"
        /*0030*/ 	.string	"Build cuda_13.0.r13.0/compiler.36424714_0"
        /*0030*/ 	.string	"-arch sm_100 -m 64 "



//--------------------- .note.nv.cuinfo           --------------------------
	.section	.note.nv.cuinfo,"",@"SHT_NOTE"
	.sectionflags	@"SHF_NOTE_NV_CUINFO"
        /*0018*/ 	.short	0x0002
        /*001a*/ 	.short	0x0064
        /*001c*/ 	.short	0x0082
	.zero		2


//--------------------- .nv.info                  --------------------------
	.section	.nv.info,"",@"SHT_CUDA_INFO"
	.align	4


	//----- nvinfo : EIATTR_REGCOUNT
	.align		4
        /*0000*/ 	.byte	0x04, 0x2f
        /*0002*/ 	.short	(.L_1 - .L_0)
	.align		4
.L_0:
        /*0004*/ 	.word	index@(_Z14init_centroids8points_tS_)
        /*0008*/ 	.word	0x00000018


	//----- nvinfo : EIATTR_FRAME_SIZE
	.align		4
.L_1:
        /*000c*/ 	.byte	0x04, 0x11
        /*000e*/ 	.short	(.L_3 - .L_2)
	.align		4
.L_2:
        /*0010*/ 	.word	index@(_Z14init_centroids8points_tS_)
        /*0014*/ 	.word	0x00000000


	//----- nvinfo : EIATTR_REGCOUNT
	.align		4
.L_3:
        /*0018*/ 	.byte	0x04, 0x2f
        /*001a*/ 	.short	(.L_5 - .L_4)
	.align		4
.L_4:
        /*001c*/ 	.word	index@(_Z17compute_centroids8points_tS_PiS0_)
        /*0020*/ 	.word	0x00000020


	//----- nvinfo : EIATTR_FRAME_SIZE
	.align		4
.L_5:
        /*0024*/ 	.byte	0x04, 0x11
        /*0026*/ 	.short	(.L_7 - .L_6)
	.align		4
.L_6:
        /*0028*/ 	.word	index@($__internal_0_$__cuda_sm20_div_rn_f64_full)
        /*002c*/ 	.word	0x00000000


	//----- nvinfo : EIATTR_FRAME_SIZE
	.align		4
.L_7:
        /*0030*/ 	.byte	0x04, 0x11
        /*0032*/ 	.short	(.L_9 - .L_8)
	.align		4
.L_8:
        /*0034*/ 	.word	index@(_Z17compute_centroids8points_tS_PiS0_)
        /*0038*/ 	.word	0x00000000


	//----- nvinfo : EIATTR_REGCOUNT
	.align		4
.L_9:
        /*003c*/ 	.byte	0x04, 0x2f
        /*003e*/ 	.short	(.L_11 - .L_10)
	.align		4
.L_10:
        /*0040*/ 	.word	index@(_Z15assign_clusters8points_tS_PiPc)
        /*0044*/ 	.word	0x00000020


	//----- nvinfo : EIATTR_FRAME_SIZE
	.align		4
.L_11:
        /*0048*/ 	.byte	0x04, 0x11
        /*004a*/ 	.short	(.L_13 - .L_12)
	.align		4
.L_12:
        /*004c*/ 	.word	index@(_Z15assign_clusters8points_tS_PiPc)
        /*0050*/ 	.word	0x00000000


	//----- nvinfo : EIATTR_MIN_STACK_SIZE
	.align		4
.L_13:
        /*0054*/ 	.byte	0x04, 0x12
        /*0056*/ 	.short	(.L_15 - .L_14)
	.align		4
.L_14:
        /*0058*/ 	.word	index@(_Z15assign_clusters8points_tS_PiPc)
        /*005c*/ 	.word	0x00000000


	//----- nvinfo : EIATTR_MIN_STACK_SIZE
	.align		4
.L_15:
        /*0060*/ 	.byte	0x04, 0x12
        /*0062*/ 	.short	(.L_17 - .L_16)
	.align		4
.L_16:
        /*0064*/ 	.word	index@(_Z17compute_centroids8points_tS_PiS0_)
        /*0068*/ 	.word	0x00000000


	//----- nvinfo : EIATTR_MIN_STACK_SIZE
	.align		4
.L_17:
        /*006c*/ 	.byte	0x04, 0x12
        /*006e*/ 	.short	(.L_19 - .L_18)
	.align		4
.L_18:
        /*0070*/ 	.word	index@(_Z14init_centroids8points_tS_)
        /*0074*/ 	.word	0x00000000
.L_19:


//--------------------- .nv.compat                --------------------------
	.section	.nv.compat,"",@"SHT_CUDA_COMPAT_INFO"
	.align	4
        /*0000*/ 	.byte	0x02, 0x09, 0x00, 0x00, 0x02, 0x02, 0x01, 0x00, 0x02, 0x05, 0x05, 0x00, 0x03, 0x07, 0x01, 0x01
        /*0010*/ 	.byte	0x02, 0x03, 0x00, 0x00, 0x02, 0x06, 0x01, 0x00, 0x04, 0x0b, 0x08, 0x00, 0x01, 0x00, 0x00, 0x00
        /*0020*/ 	.byte	0x00, 0x00, 0x00, 0x00


//--------------------- .nv.info._Z15assign_clusters8points_tS_PiPc --------------------------
	.section	.nv.info._Z15assign_clusters8points_tS_PiPc,"",@"SHT_CUDA_INFO"
	.sectionflags	@""
	.align	4


	//----- nvinfo : EIATTR_CUDA_API_VERSION
	.align		4
        /*0000*/ 	.byte	0x04, 0x37
        /*0002*/ 	.short	(.L_21 - .L_20)
.L_20:
        /*0004*/ 	.word	0x00000082


	//----- nvinfo : EIATTR_KPARAM_INFO
	.align		4
.L_21:
        /*0008*/ 	.byte	0x04, 0x17
        /*000a*/ 	.short	(.L_23 - .L_22)
.L_22:
        /*000c*/ 	.word	0x00000000
        /*0010*/ 	.short	0x0003
        /*0012*/ 	.short	0x0028
        /*0014*/ 	.byte	0x00, 0xf5, 0x21, 0x00


	//----- nvinfo : EIATTR_KPARAM_INFO
	.align		4
.L_23:
        /*0018*/ 	.byte	0x04, 0x17
        /*001a*/ 	.short	(.L_25 - .L_24)
.L_24:
        /*001c*/ 	.word	0x00000000
        /*0020*/ 	.short	0x0002
        /*0022*/ 	.short	0x0020
        /*0024*/ 	.byte	0x00, 0xf5, 0x21, 0x00


	//----- nvinfo : EIATTR_KPARAM_INFO
	.align		4
.L_25:
        /*0028*/ 	.byte	0x04, 0x17
        /*002a*/ 	.short	(.L_27 - .L_26)
.L_26:
        /*002c*/ 	.word	0x00000000
        /*0030*/ 	.short	0x0001
        /*0032*/ 	.short	0x0010
        /*0034*/ 	.byte	0x00, 0xf0, 0x41, 0x00


	//----- nvinfo : EIATTR_KPARAM_INFO
	.align		4
.L_27:
        /*0038*/ 	.byte	0x04, 0x17
        /*003a*/ 	.short	(.L_29 - .L_28)
.L_28:
        /*003c*/ 	.word	0x00000000
        /*0040*/ 	.short	0x0000
        /*0042*/ 	.short	0x0000
        /*0044*/ 	.byte	0x00, 0xf0, 0x41, 0x00


	//----- nvinfo : EIATTR_SPARSE_MMA_MASK
	.align		4
.L_29:
        /*0048*/ 	.byte	0x03, 0x50
        /*004a*/ 	.short	0x0000


	//----- nvinfo : EIATTR_MAXREG_COUNT
	.align		4
        /*004c*/ 	.byte	0x03, 0x1b
        /*004e*/ 	.short	0x00ff


	//----- nvinfo : EIATTR_MERCURY_ISA_VERSION
	.align		4
        /*0050*/ 	.byte	0x03, 0x5f
        /*0052*/ 	.short	0x0101


	//----- nvinfo : EIATTR_VRC_CTA_INIT_COUNT
	.align		4
        /*0054*/ 	.byte	0x02, 0x4a
	.zero		1
	.zero		1


	//----- nvinfo : EIATTR_EXIT_INSTR_OFFSETS
	.align		4
        /*0058*/ 	.byte	0x04, 0x1c
        /*005a*/ 	.short	(.L_31 - .L_30)


	//   ....[0]....
.L_30:
        /*005c*/ 	.word	0x00000090


	//   ....[1]....
        /*0060*/ 	.word	0x000000c0


	//   ....[2]....
        /*0064*/ 	.word	0x00000550


	//   ....[3]....
        /*0068*/ 	.word	0x00000fc0


	//----- nvinfo : EIATTR_CRS_STACK_SIZE
	.align		4
.L_31:
        /*006c*/ 	.byte	0x04, 0x1e
        /*006e*/ 	.short	(.L_33 - .L_32)
.L_32:
        /*0070*/ 	.word	0x00000000


	//----- nvinfo : EIATTR_CBANK_PARAM_SIZE
	.align		4
.L_33:
        /*0074*/ 	.byte	0x03, 0x19
        /*0076*/ 	.short	0x0030


	//----- nvinfo : EIATTR_PARAM_CBANK
	.align		4
        /*0078*/ 	.byte	0x04, 0x0a
        /*007a*/ 	.short	(.L_35 - .L_34)
	.align		4
.L_34:
        /*007c*/ 	.word	index@(.nv.constant0._Z15assign_clusters8points_tS_PiPc)
        /*0080*/ 	.short	0x0380
        /*0082*/ 	.short	0x0030


	//----- nvinfo : EIATTR_SW_WAR
	.align		4
.L_35:
        /*0084*/ 	.byte	0x04, 0x36
        /*0086*/ 	.short	(.L_37 - .L_36)
.L_36:
        /*0088*/ 	.word	0x00000008
.L_37:


//--------------------- .nv.info._Z17compute_centroids8points_tS_PiS0_ --------------------------
	.section	.nv.info._Z17compute_centroids8points_tS_PiS0_,"",@"SHT_CUDA_INFO"
	.sectionflags	@""
	.align	4


	//----- nvinfo : EIATTR_CUDA_API_VERSION
	.align		4
        /*0000*/ 	.byte	0x04, 0x37
        /*0002*/ 	.short	(.L_39 - .L_38)
.L_38:
        /*0004*/ 	.word	0x00000082


	//----- nvinfo : EIATTR_KPARAM_INFO
	.align		4
.L_39:
        /*0008*/ 	.byte	0x04, 0x17
        /*000a*/ 	.short	(.L_41 - .L_40)
.L_40:
        /*000c*/ 	.word	0x00000000
        /*0010*/ 	.short	0x0003
        /*0012*/ 	.short	0x0028
        /*0014*/ 	.byte	0x00, 0xf5, 0x21, 0x00


	//----- nvinfo : EIATTR_KPARAM_INFO
	.align		4
.L_41:
        /*0018*/ 	.byte	0x04, 0x17
        /*001a*/ 	.short	(.L_43 - .L_42)
.L_42:
        /*001c*/ 	.word	0x00000000
        /*0020*/ 	.short	0x0002
        /*0022*/ 	.short	0x0020
        /*0024*/ 	.byte	0x00, 0xf5, 0x21, 0x00


	//----- nvinfo : EIATTR_KPARAM_INFO
	.align		4
.L_43:
        /*0028*/ 	.byte	0x04, 0x17
        /*002a*/ 	.short	(.L_45 - .L_44)
.L_44:
        /*002c*/ 	.word	0x00000000
        /*0030*/ 	.short	0x0001
        /*0032*/ 	.short	0x0010
        /*0034*/ 	.byte	0x00, 0xf0, 0x41, 0x00


	//----- nvinfo : EIATTR_KPARAM_INFO
	.align		4
.L_45:
        /*0038*/ 	.byte	0x04, 0x17
        /*003a*/ 	.short	(.L_47 - .L_46)
.L_46:
        /*003c*/ 	.word	0x00000000
        /*0040*/ 	.short	0x0000
        /*0042*/ 	.short	0x0000
        /*0044*/ 	.byte	0x00, 0xf0, 0x41, 0x00


	//----- nvinfo : EIATTR_SPARSE_MMA_MASK
	.align		4
.L_47:
        /*0048*/ 	.byte	0x03, 0x50
        /*004a*/ 	.short	0x0000


	//----- nvinfo : EIATTR_MAXREG_COUNT
	.align		4
        /*004c*/ 	.byte	0x03, 0x1b
        /*004e*/ 	.short	0x00ff


	//----- nvinfo : EIATTR_MERCURY_ISA_VERSION
	.align		4
        /*0050*/ 	.byte	0x03, 0x5f
        /*0052*/ 	.short	0x0101


	//----- nvinfo : EIATTR_VRC_CTA_INIT_COUNT
	.align		4
        /*0054*/ 	.byte	0x02, 0x4a
	.zero		1
	.zero		1


	//----- nvinfo : EIATTR_EXIT_INSTR_OFFSETS
	.align		4
        /*0058*/ 	.byte	0x04, 0x1c
        /*005a*/ 	.short	(.L_49 - .L_48)


	//   ....[0]....
.L_48:
        /*005c*/ 	.word	0x000022b0


	//   ....[1]....
        /*0060*/ 	.word	0x00005390


	//----- nvinfo : EIATTR_CRS_STACK_SIZE
	.align		4
.L_49:
        /*0064*/ 	.byte	0x04, 0x1e
        /*0066*/ 	.short	(.L_51 - .L_50)
.L_50:
        /*0068*/ 	.word	0x00000000


	//----- nvinfo : EIATTR_CBANK_PARAM_SIZE
	.align		4
.L_51:
        /*006c*/ 	.byte	0x03, 0x19
        /*006e*/ 	.short	0x0030


	//----- nvinfo : EIATTR_PARAM_CBANK
	.align		4
        /*0070*/ 	.byte	0x04, 0x0a
        /*0072*/ 	.short	(.L_53 - .L_52)
	.align		4
.L_52:
        /*0074*/ 	.word	index@(.nv.constant0._Z17compute_centroids8points_tS_PiS0_)
        /*0078*/ 	.short	0x0380
        /*007a*/ 	.short	0x0030


	//----- nvinfo : EIATTR_SW_WAR
	.align		4
.L_53:
        /*007c*/ 	.byte	0x04, 0x36
        /*007e*/ 	.short	(.L_55 - .L_54)
.L_54:
        /*0080*/ 	.word	0x00000008
.L_55:


//--------------------- .nv.info._Z14init_centroids8points_tS_ --------------------------
	.section	.nv.info._Z14init_centroids8points_tS_,"",@"SHT_CUDA_INFO"
	.sectionflags	@""
	.align	4


	//----- nvinfo : EIATTR_CUDA_API_VERSION
	.align		4
        /*0000*/ 	.byte	0x04, 0x37
        /*0002*/ 	.short	(.L_57 - .L_56)
.L_56:
        /*0004*/ 	.word	0x00000082


	//----- nvinfo : EIATTR_KPARAM_INFO
	.align		4
.L_57:
        /*0008*/ 	.byte	0x04, 0x17
        /*000a*/ 	.short	(.L_59 - .L_58)
.L_58:
        /*000c*/ 	.word	0x00000000
        /*0010*/ 	.short	0x0001
        /*0012*/ 	.short	0x0010
        /*0014*/ 	.byte	0x00, 0xf0, 0x41, 0x00


	//----- nvinfo : EIATTR_KPARAM_INFO
	.align		4
.L_59:
        /*0018*/ 	.byte	0x04, 0x17
        /*001a*/ 	.short	(.L_61 - .L_60)
.L_60:
        /*001c*/ 	.word	0x00000000
        /*0020*/ 	.short	0x0000
        /*0022*/ 	.short	0x0000
        /*0024*/ 	.byte	0x00, 0xf0, 0x41, 0x00


	//----- nvinfo : EIATTR_SPARSE_MMA_MASK
	.align		4
.L_61:
        /*0028*/ 	.byte	0x03, 0x50
        /*002a*/ 	.short	0x0000


	//----- nvinfo : EIATTR_MAXREG_COUNT
	.align		4
        /*002c*/ 	.byte	0x03, 0x1b
        /*002e*/ 	.short	0x00ff


	//----- nvinfo : EIATTR_MERCURY_ISA_VERSION
	.align		4
        /*0030*/ 	.byte	0x03, 0x5f
        /*0032*/ 	.short	0x0101


	//----- nvinfo : EIATTR_VRC_CTA_INIT_COUNT
	.align		4
        /*0034*/ 	.byte	0x02, 0x4a
	.zero		1
	.zero		1


	//----- nvinfo : EIATTR_EXIT_INSTR_OFFSETS
	.align		4
        /*0038*/ 	.byte	0x04, 0x1c
        /*003a*/ 	.short	(.L_63 - .L_62)


	//   ....[0]....
.L_62:
        /*003c*/ 	.word	0x000000a0


	//   ....[1]....
        /*0040*/ 	.word	0x00000510


	//   ....[2]....
        /*0044*/ 	.word	0x00000aa0


	//----- nvinfo : EIATTR_CRS_STACK_SIZE
	.align		4
.L_63:
        /*0048*/ 	.byte	0x04, 0x1e
        /*004a*/ 	.short	(.L_65 - .L_64)
.L_64:
        /*004c*/ 	.word	0x00000000


	//----- nvinfo : EIATTR_CBANK_PARAM_SIZE
	.align		4
.L_65:
        /*0050*/ 	.byte	0x03, 0x19
        /*0052*/ 	.short	0x0020


	//----- nvinfo : EIATTR_PARAM_CBANK
	.align		4
        /*0054*/ 	.byte	0x04, 0x0a
        /*0056*/ 	.short	(.L_67 - .L_66)
	.align		4
.L_66:
        /*0058*/ 	.word	index@(.nv.constant0._Z14init_centroids8points_tS_)
        /*005c*/ 	.short	0x0380
        /*005e*/ 	.short	0x0020


	//----- nvinfo : EIATTR_SW_WAR
	.align		4
.L_67:
        /*0060*/ 	.byte	0x04, 0x36
        /*0062*/ 	.short	(.L_69 - .L_68)
.L_68:
        /*0064*/ 	.word	0x00000008
.L_69:


//--------------------- .nv.callgraph             --------------------------
	.section	.nv.callgraph,"",@"SHT_CUDA_CALLGRAPH"
	.align	4
	.sectionentsize	8
	.align		4
        /*0000*/ 	.word	0x00000000
	.align		4
        /*0004*/ 	.word	0xffffffff
	.align		4
        /*0008*/ 	.word	0x00000000
	.align		4
        /*000c*/ 	.word	0xfffffffe
	.align		4
        /*0010*/ 	.word	0x00000000
	.align		4
        /*0014*/ 	.word	0xfffffffd
	.align		4
        /*0018*/ 	.word	0x00000000
	.align		4
        /*001c*/ 	.word	0xfffffffc


//--------------------- .text._Z15assign_clusters8points_tS_PiPc --------------------------
	.section	.text._Z15assign_clusters8points_tS_PiPc,"ax",@progbits
	.align	128
        .global         _Z15assign_clusters8points_tS_PiPc
        .type           _Z15assign_clusters8points_tS_PiPc,@function
        .size           _Z15assign_clusters8points_tS_PiPc,(.L_x_128 - _Z15assign_clusters8points_tS_PiPc)
        .other          _Z15assign_clusters8points_tS_PiPc,@"STO_CUDA_ENTRY STV_DEFAULT"
_Z15assign_clusters8points_tS_PiPc:
.text._Z15assign_clusters8points_tS_PiPc:
[----:B------:R-:W-:Y:S01]  /*0000*/  LDC R1, c[0x0][0x37c] ;  /* 0x0000df00ff017b82 */ /* 0x000fe20000000800 */
[----:B------:R-:W0:Y:S01]  /*0010*/  S2R R0, SR_CTAID.X ;  /* 0x0000000000007919 */ /* 0x000e220000002500 */
[----:B------:R-:W1:Y:S01]  /*0020*/  LDCU UR4, c[0x0][0x370] ;  /* 0x00006e00ff0477ac */ /* 0x000e620008000800 */
[----:B------:R-:W0:Y:S01]  /*0030*/  S2R R3, SR_TID.X ;  /* 0x0000000000037919 */ /* 0x000e220000002100 */
[----:B------:R-:W1:Y:S01]  /*0040*/  LDCU UR5, c[0x0][0x360] ;  /* 0x00006c00ff0577ac */ /* 0x000e620008000800 */
[----:B------:R-:W2:Y:S01]  /*0050*/  LDCU UR6, c[0x0][0x380] ;  /* 0x00007000ff0677ac */ /* 0x000ea20008000800 */
[----:B-1----:R-:W-:Y:S02]  /*0060*/  UIMAD UR4, UR4, UR5, URZ ;  /* 0x00000005040472a4 */ /* 0x002fe4000f8e02ff */
[----:B0-----:R-:W-:-:S05]  /*0070*/  IMAD R0, R0, UR5, R3 ;  /* 0x0000000500007c24 */ /* 0x001fca000f8e0203 */
[----:B--2---:R-:W-:-:S13]  /*0080*/  ISETP.GE.AND P0, PT, R0, UR6, PT ;  /* 0x0000000600007c0c */ /* 0x004fda000bf06270 */
[----:B------:R-:W-:Y:S05]  /*0090*/  @P0 EXIT ;  /* 0x000000000000094d */ /* 0x000fea0003800000 */
[----:B------:R-:W0:Y:S02]  /*00a0*/  LDC R2, c[0x0][0x390] ;  /* 0x0000e400ff027b82 */ /* 0x000e240000000800 */
[----:B0-----:R-:W-:-:S13]  /*00b0*/  ISETP.GE.AND P0, PT, R2, 0x1, PT ;  /* 0x000000010200780c */ /* 0x001fda0003f06270 */
[----:B------:R-:W-:Y:S05]  /*00c0*/  @!P0 EXIT ;  /* 0x000000000000894d */ /* 0x000fea0003800000 */
[----:B------:R-:W0:Y:S01]  /*00d0*/  LDCU UR5, c[0x0][0x394] ;  /* 0x00007280ff0577ac */ /* 0x000e220008000800 */
[----:B------:R-:W1:Y:S01]  /*00e0*/  LDCU.64 UR10, c[0x0][0x358] ;  /* 0x00006b00ff0a77ac */ /* 0x000e620008000a00 */
[----:B0-----:R-:W-:-:S09]  /*00f0*/  UISETP.GT.AND UP0, UPT, UR5, URZ, UPT ;  /* 0x000000ff0500728c */ /* 0x001fd2000bf04270 */
[----:B-1----:R-:W-:Y:S05]  /*0100*/  BRA.U UP0, `(.L_x_0) ;  /* 0x0000000500147547 */ /* 0x002fea000b800000 */
[----:B------:R-:W-:-:S07]  /*0110*/  LOP3.LUT R2, R2, 0x7ffffffc, RZ, 0xc0, !PT ;  /* 0x7ffffffc02027812 */ /* 0x000fce00078ec0ff */
.L_x_6:
[----:B------:R-:W0:Y:S01]  /*0120*/  LDCU UR5, c[0x0][0x390] ;  /* 0x00007200ff0577ac */ /* 0x000e220008000800 */
[----:B------:R-:W-:Y:S01]  /*0130*/  IMAD.MOV.U32 R3, RZ, RZ, RZ ;  /* 0x000000ffff037224 */ /* 0x000fe200078e00ff */
[----:B0-----:R-:W-:-:S09]  /*0140*/  UISETP.GE.U32.AND UP0, UPT, UR5, 0x4, UPT ;  /* 0x000000040500788c */ /* 0x001fd2000bf06070 */
[----:B------:R-:W-:Y:S05]  /*0150*/  BRA.U !UP0, `(.L_x_1) ;  /* 0x0000000108d07547 */ /* 0x000fea000b800000 */
[----:B------:R-:W-:Y:S01]  /*0160*/  ISETP.GT.AND P0, PT, R2, RZ, PT ;  /* 0x000000ff0200720c */ /* 0x000fe20003f04270 */
[----:B------:R-:W-:Y:S02]  /*0170*/  IMAD.MOV.U32 R7, RZ, RZ, RZ ;  /* 0x000000ffff077224 */ /* 0x000fe400078e00ff */
[----:B------:R-:W-:Y:S02]  /*0180*/  IMAD.MOV.U32 R4, RZ, RZ, -0x1 ;  /* 0xffffffffff047424 */ /* 0x000fe400078e00ff */
[----:B------:R-:W-:-:S08]  /*0190*/  IMAD.MOV.U32 R5, RZ, RZ, 0x7fefffff ;  /* 0x7fefffffff057424 */ /* 0x000fd000078e00ff */
[----:B------:R-:W-:Y:S05]  /*01a0*/  @!P0 BRA `(.L_x_2) ;  /* 0x0000000000a08947 */ /* 0x000fea0003800000 */
[----:B------:R-:W-:Y:S01]  /*01b0*/  IMAD.IADD R6, R2, 0x1, -R7 ;  /* 0x0000000102067824 */ /* 0x000fe200078e0a07 */
[----:B------:R-:W-:-:S04]  /*01c0*/  PLOP3.LUT P0, PT, PT, PT, PT, 0x80, 0x8 ;  /* 0x000000000008781c */ /* 0x000fc80003f0f070 */
[----:B------:R-:W-:-:S13]  /*01d0*/  ISETP.GT.AND P1, PT, R6, 0xc, PT ;  /* 0x0000000c0600780c */ /* 0x000fda0003f24270 */
[----:B------:R-:W-:Y:S05]  /*01e0*/  @!P1 BRA `(.L_x_3) ;  /* 0x0000000000549947 */ /* 0x000fea0003800000 */
[----:B------:R-:W-:Y:S01]  /*01f0*/  PLOP3.LUT P0, PT, PT, PT, PT, 0x8, 0x80 ;  /* 0x000000000080781c */ /* 0x000fe20003f0e170 */
[----:B------:R-:W-:-:S12]  /*0200*/  VIADD R6, R2, 0xfffffff4 ;  /* 0xfffffff402067836 */ /* 0x000fd80000000000 */
.L_x_4:
[----:B------:R-:W-:-:S06]  /*0210*/  DSETP.GT.AND P2, PT, R4, RZ, PT ;  /* 0x000000ff0400722a */ /* 0x000fcc0003f44000 */
[----:B------:R-:W-:Y:S02]  /*0220*/  FSEL R4, R4, RZ, !P2 ;  /* 0x000000ff04047208 */ /* 0x000fe40005000000 */
[----:B------:R-:W-:Y:S02]  /*0230*/  FSEL R5, R5, RZ, !P2 ;  /* 0x000000ff05057208 */ /* 0x000fe40005000000 */
[----:B------:R-:W-:-:S04]  /*0240*/  SEL R3, R7, R3, P2 ;  /* 0x0000000307037207 */ /* 0x000fc80001000000 */
[----:B------:R-:W-:-:S06]  /*0250*/  DSETP.GT.AND P3, PT, R4, RZ, PT ;  /* 0x000000ff0400722a */ /* 0x000fcc0003f64000 */
[----:B------:R-:W-:Y:S02]  /*0260*/  FSEL R4, R4, RZ, !P3 ;  /* 0x000000ff04047208 */ /* 0x000fe40005800000 */
[----:B------:R-:W-:-:S06]  /*0270*/  FSEL R5, R5, RZ, !P3 ;  /* 0x000000ff05057208 */ /* 0x000fcc0005800000 */
[----:B------:R-:W-:Y:S01]  /*0280*/  DSETP.GT.AND P4, PT, R4, RZ, PT ;  /* 0x000000ff0400722a */ /* 0x000fe20003f84000 */
[----:B------:R-:W-:-:S05]  /*0290*/  @P3 VIADD R3, R7, 0x4 ;  /* 0x0000000407033836 */ /* 0x000fca0000000000 */
[----:B------:R-:W-:Y:S02]  /*02a0*/  FSEL R4, R4, RZ, !P4 ;  /* 0x000000ff04047208 */ /* 0x000fe40006000000 */
[----:B------:R-:W-:-:S06]  /*02b0*/  FSEL R5, R5, RZ, !P4 ;  /* 0x000000ff05057208 */ /* 0x000fcc0006000000 */
[----:B------:R-:W-:Y:S01]  /*02c0*/  DSETP.GT.AND P1, PT, R4, RZ, PT ;  /* 0x000000ff0400722a */ /* 0x000fe20003f24000 */
[----:B------:R-:W-:-:S05]  /*02d0*/  @P4 VIADD R3, R7, 0x8 ;  /* 0x0000000807034836 */ /* 0x000fca0000000000 */
[----:B------:R-:W-:Y:S02]  /*02e0*/  FSEL R4, R4, RZ, !P1 ;  /* 0x000000ff04047208 */ /* 0x000fe40004800000 */
[----:B------:R-:W-:-:S06]  /*02f0*/  FSEL R5, R5, RZ, !P1 ;  /* 0x000000ff05057208 */ /* 0x000fcc0004800000 */
[C---:B------:R-:W-:Y:S02]  /*0300*/  @P1 VIADD R3, R7.reuse, 0xc ;  /* 0x0000000c07031836 */ /* 0x040fe40000000000 */
[----:B------:R-:W-:-:S05]  /*0310*/  VIADD R7, R7, 0x10 ;  /* 0x0000001007077836 */ /* 0x000fca0000000000 */
[----:B------:R-:W-:-:S13]  /*0320*/  ISETP.GE.AND P2, PT, R7, R6, PT ;  /* 0x000000060700720c */ /* 0x000fda0003f46270 */
[----:B------:R-:W-:Y:S05]  /*0330*/  @!P2 BRA `(.L_x_4) ;  /* 0xfffffffc00b4a947 */ /* 0x000fea000383ffff */
.L_x_3:
[----:B------:R-:W-:-:S05]  /*0340*/  IMAD.IADD R6, R2, 0x1, -R7 ;  /* 0x0000000102067824 */ /* 0x000fca00078e0a07 */
[----:B------:R-:W-:-:S13]  /*0350*/  ISETP.GT.AND P1, PT, R6, 0x4, PT ;  /* 0x000000040600780c */ /* 0x000fda0003f24270 */
[----:B------:R-:W-:Y:S05]  /*0360*/  @!P1 BRA `(.L_x_5) ;  /* 0x0000000000289947 */ /* 0x000fea0003800000 */
[----:B------:R-:W-:-:S06]  /*0370*/  DSETP.GT.AND P0, PT, R4, RZ, PT ;  /* 0x000000ff0400722a */ /* 0x000fcc0003f04000 */
[----:B------:R-:W-:Y:S02]  /*0380*/  FSEL R4, R4, RZ, !P0 ;  /* 0x000000ff04047208 */ /* 0x000fe40004000000 */
[----:B------:R-:W-:Y:S02]  /*0390*/  FSEL R5, R5, RZ, !P0 ;  /* 0x000000ff05057208 */ /* 0x000fe40004000000 */
[----:B------:R-:W-:Y:S02]  /*03a0*/  SEL R3, R7, R3, P0 ;  /* 0x0000000307037207 */ /* 0x000fe40000000000 */
[----:B------:R-:W-:Y:S02]  /*03b0*/  PLOP3.LUT P0, PT, PT, PT, PT, 0x8, 0x80 ;  /* 0x000000000080781c */ /* 0x000fe40003f0e170 */
[----:B------:R-:W-:-:S06]  /*03c0*/  DSETP.GT.AND P1, PT, R4, RZ, PT ;  /* 0x000000ff0400722a */ /* 0x000fcc0003f24000 */
[----:B------:R-:W-:Y:S02]  /*03d0*/  FSEL R4, R4, RZ, !P1 ;  /* 0x000000ff04047208 */ /* 0x000fe40004800000 */
[----:B------:R-:W-:-:S06]  /*03e0*/  FSEL R5, R5, RZ, !P1 ;  /* 0x000000ff05057208 */ /* 0x000fcc0004800000 */
[C---:B------:R-:W-:Y:S02]  /*03f0*/  @P1 VIADD R3, R7.reuse, 0x4 ;  /* 0x0000000407031836 */ /* 0x040fe40000000000 */
[----:B------:R-:W-:-:S07]  /*0400*/  VIADD R7, R7, 0x8 ;  /* 0x0000000807077836 */ /* 0x000fce0000000000 */
.L_x_5:
[----:B------:R-:W-:-:S13]  /*0410*/  ISETP.EQ.AND P1, PT, R7, R2, PT ;  /* 0x000000020700720c */ /* 0x000fda0003f22270 */
[----:B------:R-:W-:Y:S05]  /*0420*/  @!P0 BRA P1, `(.L_x_1) ;  /* 0x00000000001c8947 */ /* 0x000fea0000800000 */
.L_x_2:
[----:B------:R-:W-:-:S06]  /*0430*/  DSETP.GT.AND P1, PT, R4, RZ, PT ;  /* 0x000000ff0400722a */ /* 0x000fcc0003f24000 */
[C---:B------:R-:W-:Y:S01]  /*0440*/  SEL R3, R7.reuse, R3, P1 ;  /* 0x0000000307037207 */ /* 0x040fe20000800000 */
[----:B------:R-:W-:Y:S01]  /*0450*/  VIADD R7, R7, 0x4 ;  /* 0x0000000407077836 */ /* 0x000fe20000000000 */
[----:B------:R-:W-:Y:S02]  /*0460*/  FSEL R4, R4, RZ, !P1 ;  /* 0x000000ff04047208 */ /* 0x000fe40004800000 */
[----:B------:R-:W-:Y:S02]  /*0470*/  FSEL R5, R5, RZ, !P1 ;  /* 0x000000ff05057208 */ /* 0x000fe40004800000 */
[----:B------:R-:W-:-:S13]  /*0480*/  ISETP.NE.AND P0, PT, R7, R2, PT ;  /* 0x000000020700720c */ /* 0x000fda0003f05270 */
[----:B------:R-:W-:Y:S05]  /*0490*/  @P0 BRA `(.L_x_2) ;  /* 0xfffffffc00e40947 */ /* 0x000fea000383ffff */
.L_x_1:
[----:B------:R-:W0:Y:S01]  /*04a0*/  LDC.64 R4, c[0x0][0x3a0] ;  /* 0x0000e800ff047b82 */ /* 0x000e220000000a00 */
[----:B------:R-:W1:Y:S01]  /*04b0*/  LDCU UR5, c[0x0][0x380] ;  /* 0x00007000ff0577ac */ /* 0x000e620008000800 */
[----:B0-----:R-:W-:-:S05]  /*04c0*/  IMAD.WIDE R6, R0, 0x4, R4 ;  /* 0x0000000400067825 */ /* 0x001fca00078e0204 */
[----:B------:R-:W2:Y:S01]  /*04d0*/  LDG.E R4, desc[UR10][R6.64] ;  /* 0x0000000a06047981 */ /* 0x000ea2000c1e1900 */
[----:B------:R-:W-:Y:S01]  /*04e0*/  VIADD R0, R0, UR4 ;  /* 0x0000000400007c36 */ /* 0x000fe20008000000 */
[----:B--2---:R-:W-:-:S13]  /*04f0*/  ISETP.NE.AND P0, PT, R3, R4, PT ;  /* 0x000000040300720c */ /* 0x004fda0003f05270 */
[----:B------:R-:W0:Y:S02]  /*0500*/  @P0 LDC.64 R4, c[0x0][0x3a8] ;  /* 0x0000ea00ff040b82 */ /* 0x000e240000000a00 */
[----:B0-----:R0:W-:Y:S04]  /*0510*/  @P0 STG.E.U8 desc[UR10][R4.64], RZ ;  /* 0x000000ff04000986 */ /* 0x0011e8000c10110a */
[----:B------:R0:W-:Y:S01]  /*0520*/  @P0 STG.E desc[UR10][R6.64], R3 ;  /* 0x0000000306000986 */ /* 0x0001e2000c10190a */
[----:B-1----:R-:W-:-:S13]  /*0530*/  ISETP.GE.AND P0, PT, R0, UR5, PT ;  /* 0x0000000500007c0c */ /* 0x002fda000bf06270 */
[----:B0-----:R-:W-:Y:S05]  /*0540*/  @!P0 BRA `(.L_x_6) ;  /* 0xfffffff800f48947 */ /* 0x001fea000383ffff */
[----:B------:R-:W-:Y:S05]  /*0550*/  EXIT ;  /* 0x000000000000794d */ /* 0x000fea0003800000 */
.L_x_0:
[----:B------:R-:W-:Y:S02]  /*0560*/  ULOP3.LUT UR7, UR5, 0x7ffffff8, URZ, 0xc0, !UPT ;  /* 0x7ffffff805077892 */ /* 0x000fe4000f8ec0ff */
[----:B------:R-:W-:Y:S02]  /*0570*/  ULOP3.LUT UR6, UR5, 0x7, URZ, 0xc0, !UPT ;  /* 0x0000000705067892 */ /* 0x000fe4000f8ec0ff */
[----:B------:R-:W-:Y:S02]  /*0580*/  ULOP3.LUT UR5, UR5, 0x3, URZ, 0xc0, !UPT ;  /* 0x0000000305057892 */ /* 0x000fe4000f8ec0ff */
[----:B------:R-:W-:-:S12]  /*0590*/  UIADD3 UR9, UPT, UPT, -UR7, URZ, URZ ;  /* 0x000000ff07097290 */ /* 0x000fd8000fffe1ff */
.L_x_13:
[----:B------:R-:W0:Y:S01]  /*05a0*/  LDC.64 R4, c[0x0][0x388] ;  /* 0x0000e200ff047b82 */ /* 0x000e220000000a00 */
[----:B------:R-:W1:Y:S01]  /*05b0*/  LDCU UR8, c[0x0][0x384] ;  /* 0x00007080ff0877ac */ /* 0x000e620008000800 */
[----:B------:R-:W-:Y:S02]  /*05c0*/  IMAD.MOV.U32 R8, RZ, RZ, -0x1 ;  /* 0xffffffffff087424 */ /* 0x000fe400078e00ff */
[----:B------:R-:W-:Y:S02]  /*05d0*/  IMAD.MOV.U32 R9, RZ, RZ, 0x7fefffff ;  /* 0x7fefffffff097424 */ /* 0x000fe400078e00ff */
[----:B-1----:R-:W-:-:S04]  /*05e0*/  IMAD R2, R0, UR8, RZ ;  /* 0x0000000800027c24 */ /* 0x002fc8000f8e02ff */
[----:B0-----:R-:W-:Y:S01]  /*05f0*/  IMAD.WIDE R4, R2, 0x8, R4 ;  /* 0x0000000802047825 */ /* 0x001fe200078e0204 */
[----:B------:R-:W-:Y:S02]  /*0600*/  SHF.R.S32.HI R6, RZ, 0x1f, R2 ;  /* 0x0000001fff067819 */ /* 0x000fe40000011402 */
[----:B------:R-:W-:Y:S01]  /*0610*/  IADD3 R3, P0, PT, R4, 0x20, RZ ;  /* 0x0000002004037810 */ /* 0x000fe20007f1e0ff */
[----:B------:R-:W-:-:S04]  /*0620*/  IMAD.MOV.U32 R4, RZ, RZ, RZ ;  /* 0x000000ffff047224 */ /* 0x000fc800078e00ff */
[----:B------:R-:W-:-:S08]  /*0630*/  IMAD.X R5, RZ, RZ, R5, P0 ;  /* 0x000000ffff057224 */ /* 0x000fd000000e0605 */
.L_x_12:
[----:B------:R-:W0:Y:S01]  /*0640*/  LDC R7, c[0x0][0x394] ;  /* 0x0000e500ff077b82 */ /* 0x000e220000000800 */
[----:B------:R-:W-:Y:S01]  /*0650*/  IMAD.MOV.U32 R29, RZ, RZ, RZ ;  /* 0x000000ffff1d7224 */ /* 0x000fe200078e00ff */
[----:B------:R-:W-:Y:S02]  /*0660*/  CS2R R16, SRZ ;  /* 0x0000000000107805 */ /* 0x000fe4000001ff00 */
[----:B0-----:R-:W-:Y:S01]  /*0670*/  ISETP.GE.U32.AND P0, PT, R7, 0x8, PT ;  /* 0x000000080700780c */ /* 0x001fe20003f06070 */
[----:B------:R-:W-:-:S12]  /*0680*/  IMAD R26, R4, R7, RZ ;  /* 0x00000007041a7224 */ /* 0x000fd800078e02ff */
[----:B------:R-:W-:Y:S05]  /*0690*/  @!P0 BRA `(.L_x_7) ;  /* 0x0000000000d08947 */ /* 0x000fea0003800000 */
[----:B------:R-:W0:Y:S01]  /*06a0*/  LDC.64 R10, c[0x0][0x398] ;  /* 0x0000e600ff0a7b82 */ /* 0x000e220000000a00 */
[----:B------:R-:W-:Y:S01]  /*06b0*/  IMAD.MOV.U32 R14, RZ, RZ, R3 ;  /* 0x000000ffff0e7224 */ /* 0x000fe200078e0003 */
[----:B------:R-:W-:Y:S01]  /*06c0*/  CS2R R16, SRZ ;  /* 0x0000000000107805 */ /* 0x000fe2000001ff00 */
[----:B------:R-:W-:Y:S02]  /*06d0*/  IMAD.MOV.U32 R15, RZ, RZ, R5 ;  /* 0x000000ffff0f7224 */ /* 0x000fe400078e0005 */
[----:B------:R-:W-:Y:S02]  /*06e0*/  IMAD.U32 R24, RZ, RZ, UR9 ;  /* 0x00000009ff187e24 */ /* 0x000fe4000f8e00ff */
[----:B0-----:R-:W-:-:S03]  /*06f0*/  IMAD.WIDE.U32 R10, R26, 0x8, R10 ;  /* 0x000000081a0a7825 */ /* 0x001fc600078e000a */
[----:B------:R-:W-:-:S05]  /*0700*/  IADD3 R18, P0, PT, R10, 0x20, RZ ;  /* 0x000000200a127810 */ /* 0x000fca0007f1e0ff */
[----:B------:R-:W-:-:S08]  /*0710*/  IMAD.X R19, RZ, RZ, R11, P0 ;  /* 0x000000ffff137224 */ /* 0x000fd000000e060b */
.L_x_8:
[----:B------:R-:W-:Y:S02]  /*0720*/  IMAD.MOV.U32 R12, RZ, RZ, R18 ;  /* 0x000000ffff0c7224 */ /* 0x000fe400078e0012 */
[----:B------:R-:W-:Y:S02]  /*0730*/  IMAD.MOV.U32 R13, RZ, RZ, R19 ;  /* 0x000000ffff0d7224 */ /* 0x000fe400078e0013 */
[----:B------:R-:W-:Y:S02]  /*0740*/  IMAD.MOV.U32 R10, RZ, RZ, R14 ;  /* 0x000000ffff0a7224 */ /* 0x000fe400078e000e */
[----:B------:R-:W-:Y:S01]  /*0750*/  IMAD.MOV.U32 R11, RZ, RZ, R15 ;  /* 0x000000ffff0b7224 */ /* 0x000fe200078e000f */
[----:B------:R-:W2:Y:S04]  /*0760*/  LDG.E.64 R18, desc[UR10][R12.64+-0x18] ;  /* 0xffffe80a0c127981 */ /* 0x000ea8000c1e1b00 */
[----:B------:R-:W3:Y:S04]  /*0770*/  LDG.E.64 R22, desc[UR10][R10.64+-0x20] ;  /* 0xffffe00a0a167981 */ /* 0x000ee8000c1e1b00 */
[----:B------:R-:W3:Y:S04]  /*0780*/  LDG.E.64 R14, desc[UR10][R12.64+-0x20] ;  /* 0xffffe00a0c0e7981 */ /* 0x000ee8000c1e1b00 */
[----:B------:R-:W2:Y:S01]  /*0790*/  LDG.E.64 R20, desc[UR10][R10.64+-0x18] ;  /* 0xffffe80a0a147981 */ /* 0x000ea2000c1e1b00 */
[----:B---3--:R-:W-:-:S03]  /*07a0*/  DADD R14, R22, -R14 ;  /* 0x00000000160e7229 */ /* 0x008fc6000000080e */
[----:B------:R-:W3:Y:S01]  /*07b0*/  LDG.E.64 R22, desc[UR10][R10.64+-0x10] ;  /* 0xfffff00a0a167981 */ /* 0x000ee2000c1e1b00 */
[----:B--2---:R-:W-:-:S03]  /*07c0*/  DADD R18, R20, -R18 ;  /* 0x0000000014127229 */ /* 0x004fc60000000812 */
[----:B------:R-:W2:Y:S01]  /*07d0*/  LDG.E.64 R20, desc[UR10][R10.64+-0x8] ;  /* 0xfffff80a0a147981 */ /* 0x000ea2000c1e1b00 */
[----:B------:R-:W-:-:S03]  /*07e0*/  DFMA R16, R14, R14, R16 ;  /* 0x0000000e0e10722b */ /* 0x000fc60000000010 */
[----:B------:R-:W3:Y:S05]  /*07f0*/  LDG.E.64 R14, desc[UR10][R12.64+-0x10] ;  /* 0xfffff00a0c0e7981 */ /* 0x000eea000c1e1b00 */
[----:B------:R-:W-:Y:S02]  /*0800*/  DFMA R18, R18, R18, R16 ;  /* 0x000000121212722b */ /* 0x000fe40000000010 */
[----:B------:R-:W2:Y:S01]  /*0810*/  LDG.E.64 R16, desc[UR10][R12.64+-0x8] ;  /* 0xfffff80a0c107981 */ /* 0x000ea2000c1e1b00 */
[----:B---3--:R-:W-:-:S03]  /*0820*/  DADD R14, R22, -R14 ;  /* 0x00000000160e7229 */ /* 0x008fc6000000080e */
[----:B------:R-:W3:Y:S01]  /*0830*/  LDG.E.64 R22, desc[UR10][R12.64+0x8] ;  /* 0x0000080a0c167981 */ /* 0x000ee2000c1e1b00 */
[----:B--2---:R-:W-:-:S04]  /*0840*/  DADD R16, R20, -R16 ;  /* 0x0000000014107229 */ /* 0x004fc80000000810 */
[----:B------:R-:W-:Y:S01]  /*0850*/  DFMA R18, R14, R14, R18 ;  /* 0x0000000e0e12722b */ /* 0x000fe20000000012 */
[----:B------:R-:W2:Y:S04]  /*0860*/  LDG.E.64 R20, desc[UR10][R10.64] ;  /* 0x0000000a0a147981 */ /* 0x000ea8000c1e1b00 */
[----:B------:R-:W2:Y:S03]  /*0870*/  LDG.E.64 R14, desc[UR10][R12.64] ;  /* 0x0000000a0c0e7981 */ /* 0x000ea6000c1e1b00 */
[----:B------:R-:W-:Y:S02]  /*0880*/  DFMA R16, R16, R16, R18 ;  /* 0x000000101010722b */ /* 0x000fe40000000012 */
[----:B------:R-:W3:Y:S01]  /*0890*/  LDG.E.64 R18, desc[UR10][R10.64+0x8] ;  /* 0x0000080a0a127981 */ /* 0x000ee2000c1e1b00 */
[----:B--2---:R-:W-:-:S03]  /*08a0*/  DADD R14, R20, -R14 ;  /* 0x00000000140e7229 */ /* 0x004fc6000000080e */
[----:B------:R-:W2:Y:S01]  /*08b0*/  LDG.E.64 R20, desc[UR10][R10.64+0x10] ;  /* 0x0000100a0a147981 */ /* 0x000ea2000c1e1b00 */
[----:B---3--:R-:W-:-:S03]  /*08c0*/  DADD R22, R18, -R22 ;  /* 0x0000000012167229 */ /* 0x008fc60000000816 */
[----:B------:R-:W2:Y:S01]  /*08d0*/  LDG.E.64 R18, desc[UR10][R12.64+0x10] ;  /* 0x0000100a0c127981 */ /* 0x000ea2000c1e1b00 */
[----:B------:R-:W-:-:S03]  /*08e0*/  DFMA R16, R14, R14, R16 ;  /* 0x0000000e0e10722b */ /* 0x000fc60000000010 */
[----:B------:R-:W3:Y:S05]  /*08f0*/  LDG.E.64 R14, desc[UR10][R10.64+0x18] ;  /* 0x0000180a0a0e7981 */ /* 0x000eea000c1e1b00 */
[----:B------:R-:W-:Y:S02]  /*0900*/  DFMA R22, R22, R22, R16 ;  /* 0x000000161616722b */ /* 0x000fe40000000010 */
[----:B------:R-:W3:Y:S01]  /*0910*/  LDG.E.64 R16, desc[UR10][R12.64+0x18] ;  /* 0x0000180a0c107981 */ /* 0x000ee2000c1e1b00 */
[----:B------:R-:W-:-:S05]  /*0920*/  VIADD R24, R24, 0x8 ;  /* 0x0000000818187836 */ /* 0x000fca0000000000 */
[----:B------:R-:W-:Y:S01]  /*0930*/  ISETP.NE.AND P0, PT, R24, RZ, PT ;  /* 0x000000ff1800720c */ /* 0x000fe20003f05270 */
[----:B--2---:R-:W-:-:S08]  /*0940*/  DADD R18, R20, -R18 ;  /* 0x0000000014127229 */ /* 0x004fd00000000812 */
[----:B------:R-:W-:Y:S02]  /*0950*/  DFMA R22, R18, R18, R22 ;  /* 0x000000121216722b */ /* 0x000fe40000000016 */
[----:B---3--:R-:W-:Y:S01]  /*0960*/  DADD R16, R14, -R16 ;  /* 0x000000000e107229 */ /* 0x008fe20000000810 */
[----:B------:R-:W-:Y:S02]  /*0970*/  IADD3 R18, P2, PT, R12, 0x40, RZ ;  /* 0x000000400c127810 */ /* 0x000fe40007f5e0ff */
[----:B------:R-:W-:-:S03]  /*0980*/  IADD3 R14, P1, PT, R10, 0x40, RZ ;  /* 0x000000400a0e7810 */ /* 0x000fc60007f3e0ff */
[----:B------:R-:W-:Y:S02]  /*0990*/  IMAD.X R19, RZ, RZ, R13, P2 ;  /* 0x000000ffff137224 */ /* 0x000fe400010e060d */
[----:B------:R-:W-:Y:S01]  /*09a0*/  DFMA R16, R16, R16, R22 ;  /* 0x000000101010722b */ /* 0x000fe20000000016 */
[----:B------:R-:W-:Y:S01]  /*09b0*/  IMAD.X R15, RZ, RZ, R11, P1 ;  /* 0x000000ffff0f7224 */ /* 0x000fe200008e060b */
[----:B------:R-:W-:Y:S09]  /*09c0*/  @P0 BRA `(.L_x_8) ;  /* 0xfffffffc00540947 */ /* 0x000ff2000383ffff */
[----:B------:R-:W-:-:S07]  /*09d0*/  IMAD.U32 R29, RZ, RZ, UR7 ;  /* 0x00000007ff1d7e24 */ /* 0x000fce000f8e00ff */
.L_x_7:
[----:B------:R-:W-:-:S09]  /*09e0*/  UISETP.NE.AND UP0, UPT, UR6, URZ, UPT ;  /* 0x000000ff0600728c */ /* 0x000fd2000bf05270 */
[----:B------:R-:W-:Y:S05]  /*09f0*/  BRA.U !UP0, `(.L_x_9) ;  /* 0x0000000508247547 */ /* 0x000fea000b800000 */
[----:B------:R-:W-:Y:S02]  /*0a00*/  UIADD3 UR8, UPT, UPT, UR6, -0x1, URZ ;  /* 0xffffffff06087890 */ /* 0x000fe4000fffe0ff */
[----:B------:R-:W-:Y:S02]  /*0a10*/  UISETP.NE.AND UP1, UPT, UR5, URZ, UPT ;  /* 0x000000ff0500728c */ /* 0x000fe4000bf25270 */
[----:B------:R-:W-:-:S09]  /*0a20*/  UISETP.GE.U32.AND UP0, UPT, UR8, 0x3, UPT ;  /* 0x000000030800788c */ /* 0x000fd2000bf06070 */
[----:B------:R-:W-:Y:S05]  /*0a30*/  BRA.U !UP0, `(.L_x_10) ;  /* 0x0000000108787547 */ /* 0x000fea000b800000 */
[----:B------:R-:W0:Y:S01]  /*0a40*/  LDC.64 R10, c[0x0][0x398] ;  /* 0x0000e600ff0a7b82 */ /* 0x000e220000000a00 */
[----:B------:R-:W1:Y:S01]  /*0a50*/  LDCU.64 UR12, c[0x0][0x388] ;  /* 0x00007100ff0c77ac */ /* 0x000e620008000a00 */
[----:B------:R-:W-:Y:S01]  /*0a60*/  IADD3 R13, P0, PT, R2, R29, RZ ;  /* 0x0000001d020d7210 */ /* 0x000fe20007f1e0ff */
[----:B------:R-:W-:-:S04]  /*0a70*/  IMAD.IADD R25, R26, 0x1, R29 ;  /* 0x000000011a197824 */ /* 0x000fc800078e021d */
[----:B------:R-:W-:Y:S01]  /*0a80*/  IMAD.X R14, RZ, RZ, R6, P0 ;  /* 0x000000ffff0e7224 */ /* 0x000fe200000e0606 */
[----:B------:R-:W2:Y:S01]  /*0a90*/  LDC.64 R22, c[0x0][0x398] ;  /* 0x0000e600ff167b82 */ /* 0x000ea20000000a00 */
[----:B-1----:R-:W-:-:S04]  /*0aa0*/  LEA R12, P0, R13, UR12, 0x3 ;  /* 0x0000000c0d0c7c11 */ /* 0x002fc8000f8018ff */
[----:B------:R-:W-:Y:S01]  /*0ab0*/  LEA.HI.X R13, R13, UR13, R14, 0x3, P0 ;  /* 0x0000000d0d0d7c11 */ /* 0x000fe200080f1c0e */
[----:B0-----:R-:W-:-:S04]  /*0ac0*/  IMAD.WIDE.U32 R24, R25, 0x8, R10 ;  /* 0x0000000819187825 */ /* 0x001fc800078e000a */
[----:B------:R-:W3:Y:S04]  /*0ad0*/  LDG.E.64 R14, desc[UR10][R12.64] ;  /* 0x0000000a0c0e7981 */ /* 0x000ee8000c1e1b00 */
[----:B------:R-:W3:Y:S01]  /*0ae0*/  LDG.E.64 R10, desc[UR10][R24.64] ;  /* 0x0000000a180a7981 */ /* 0x000ee2000c1e1b00 */
[----:B------:R-:W-:-:S05]  /*0af0*/  IADD3 R18, P0, PT, R26, R29, RZ ;  /* 0x0000001d1a127210 */ /* 0x000fca0007f1e0ff */
[----:B------:R-:W-:Y:S01]  /*0b00*/  IMAD.X R19, RZ, RZ, RZ, P0 ;  /* 0x000000ffff137224 */ /* 0x000fe200000e06ff */
[----:B--2---:R-:W-:-:S04]  /*0b10*/  LEA R22, P0, R18, R22, 0x3 ;  /* 0x0000001612167211 */ /* 0x004fc800078018ff */
[----:B------:R-:W-:Y:S02]  /*0b20*/  LEA.HI.X R23, R18, R23, R19, 0x3, P0 ;  /* 0x0000001712177211 */ /* 0x000fe400000f1c13 */
[----:B------:R-:W2:Y:S04]  /*0b30*/  LDG.E.64 R18, desc[UR10][R12.64+0x8] ;  /* 0x0000080a0c127981 */ /* 0x000ea8000c1e1b00 */
[----:B------:R-:W2:Y:S04]  /*0b40*/  LDG.E.64 R20, desc[UR10][R22.64+0x8] ;  /* 0x0000080a16147981 */ /* 0x000ea8000c1e1b00 */
[----:B------:R-:W4:Y:S01]  /*0b50*/  LDG.E.64 R24, desc[UR10][R22.64+0x18] ;  /* 0x0000180a16187981 */ /* 0x000f22000c1e1b00 */
[----:B---3--:R-:W-:-:S03]  /*0b60*/  DADD R10, R14, -R10 ;  /* 0x000000000e0a7229 */ /* 0x008fc6000000080a */
[----:B------:R-:W3:Y:S05]  /*0b70*/  LDG.E.64 R14, desc[UR10][R12.64+0x10] ;  /* 0x0000100a0c0e7981 */ /* 0x000eea000c1e1b00 */
[----:B------:R-:W-:Y:S02]  /*0b80*/  DFMA R16, R10, R10, R16 ;  /* 0x0000000a0a10722b */ /* 0x000fe40000000010 */
[----:B------:R-:W3:Y:S04]  /*0b90*/  LDG.E.64 R10, desc[UR10][R22.64+0x10] ;  /* 0x0000100a160a7981 */ /* 0x000ee8000c1e1b00 */
[----:B------:R-:W4:Y:S01]  /*0ba0*/  LDG.E.64 R12, desc[UR10][R12.64+0x18] ;  /* 0x0000180a0c0c7981 */ /* 0x000f22000c1e1b00 */
[----:B--2---:R-:W-:-:S08]  /*0bb0*/  DADD R18, R18, -R20 ;  /* 0x0000000012127229 */ /* 0x004fd00000000814 */
[----:B------:R-:W-:Y:S01]  /*0bc0*/  DFMA R16, R18, R18, R16 ;  /* 0x000000121210722b */ /* 0x000fe20000000010 */
[----:B------:R-:W-:Y:S01]  /*0bd0*/  VIADD R29, R29, 0x4 ;  /* 0x000000041d1d7836 */ /* 0x000fe20000000000 */
[----:B---3--:R-:W-:Y:S02]  /*0be0*/  DADD R10, R14, -R10 ;  /* 0x000000000e0a7229 */ /* 0x008fe4000000080a */
[----:B----4-:R-:W-:-:S06]  /*0bf0*/  DADD R24, R12, -R24 ;  /* 0x000000000c187229 */ /* 0x010fcc0000000818 */
[----:B------:R-:W-:-:S08]  /*0c00*/  DFMA R16, R10, R10, R16 ;  /* 0x0000000a0a10722b */ /* 0x000fd00000000010 */
[----:B------:R-:W-:-:S11]  /*0c10*/  DFMA R16, R24, R24, R16 ;  /* 0x000000181810722b */ /* 0x000fd60000000010 */
.L_x_10:
[----:B------:R-:W-:Y:S05]  /*0c20*/  BRA.U !UP1, `(.L_x_9) ;  /* 0x0000000109987547 */ /* 0x000fea000b800000 */
[----:B------:R-:W-:Y:S01]  /*0c30*/  UISETP.NE.AND UP0, UPT, UR5, 0x1, UPT ;  /* 0x000000010500788c */ /* 0x000fe2000bf05270 */
[----:B------:R-:W-:-:S08]  /*0c40*/  LOP3.LUT P0, RZ, R7, 0x1, RZ, 0xc0, !PT ;  /* 0x0000000107ff7812 */ /* 0x000fd0000780c0ff */
[----:B------:R-:W-:Y:S05]  /*0c50*/  BRA.U !UP0, `(.L_x_11) ;  /* 0x0000000108587547 */ /* 0x000fea000b800000 */
[----:B------:R-:W0:Y:S01]  /*0c60*/  LDC.64 R10, c[0x0][0x398] ;  /* 0x0000e600ff0a7b82 */ /* 0x000e220000000a00 */
[----:B------:R-:W1:Y:S01]  /*0c70*/  LDCU.64 UR12, c[0x0][0x388] ;  /* 0x00007100ff0c77ac */ /* 0x000e620008000a00 */
[-C--:B------:R-:W-:Y:S01]  /*0c80*/  IADD3 R7, P1, PT, R2, R29.reuse, RZ ;  /* 0x0000001d02077210 */ /* 0x080fe20007f3e0ff */
[C---:B------:R-:W-:Y:S01]  /*0c90*/  IMAD.IADD R13, R26.reuse, 0x1, R29 ;  /* 0x000000011a0d7824 */ /* 0x040fe200078e021d */
[----:B------:R-:W-:-:S03]  /*0ca0*/  IADD3 R18, P2, PT, R26, R29, RZ ;  /* 0x0000001d1a127210 */ /* 0x000fc60007f5e0ff */
[----:B------:R-:W-:Y:S01]  /*0cb0*/  IMAD.X R12, RZ, RZ, R6, P1 ;  /* 0x000000ffff0c7224 */ /* 0x000fe200008e0606 */
[----:B------:R-:W2:Y:S01]  /*0cc0*/  LDC.64 R14, c[0x0][0x398] ;  /* 0x0000e600ff0e7b82 */ /* 0x000ea20000000a00 */
[----:B-1----:R-:W-:-:S04]  /*0cd0*/  LEA R20, P1, R7, UR12, 0x3 ;  /* 0x0000000c07147c11 */ /* 0x002fc8000f8218ff */
[----:B------:R-:W-:Y:S01]  /*0ce0*/  LEA.HI.X R21, R7, UR13, R12, 0x3, P1 ;  /* 0x0000000d07157c11 */ /* 0x000fe200088f1c0c */
[----:B0-----:R-:W-:-:S04]  /*0cf0*/  IMAD.WIDE.U32 R10, R13, 0x8, R10 ;  /* 0x000000080d0a7825 */ /* 0x001fc800078e000a */
[----:B------:R-:W-:Y:S02]  /*0d00*/  IMAD.X R13, RZ, RZ, RZ, P2 ;  /* 0x000000ffff0d7224 */ /* 0x000fe400010e06ff */
[----:B------:R-:W3:Y:S01]  /*0d10*/  LDG.E.64 R10, desc[UR10][R10.64] ;  /* 0x0000000a0a0a7981 */ /* 0x000ee2000c1e1b00 */
[----:B--2---:R-:W-:-:S04]  /*0d20*/  LEA R14, P2, R18, R14, 0x3 ;  /* 0x0000000e120e7211 */ /* 0x004fc800078418ff */
[----:B------:R-:W-:Y:S02]  /*0d30*/  LEA.HI.X R15, R18, R15, R13, 0x3, P2 ;  /* 0x0000000f120f7211 */ /* 0x000fe400010f1c0d */
[----:B------:R-:W3:Y:S04]  /*0d40*/  LDG.E.64 R18, desc[UR10][R20.64] ;  /* 0x0000000a14127981 */ /* 0x000ee8000c1e1b00 */
[----:B------:R-:W2:Y:S04]  /*0d50*/  LDG.E.64 R12, desc[UR10][R20.64+0x8] ;  /* 0x0000080a140c7981 */ /* 0x000ea8000c1e1b00 */
[----:B------:R-:W2:Y:S01]  /*0d60*/  LDG.E.64 R14, desc[UR10][R14.64+0x8] ;  /* 0x0000080a0e0e7981 */ /* 0x000ea2000c1e1b00 */
[----:B------:R-:W-:Y:S01]  /*0d70*/  VIADD R29, R29, 0x2 ;  /* 0x000000021d1d7836 */ /* 0x000fe20000000000 */
[----:B---3--:R-:W-:-:S02]  /*0d80*/  DADD R18, R18, -R10 ;  /* 0x0000000012127229 */ /* 0x008fc4000000080a */
[----:B--2---:R-:W-:-:S06]  /*0d90*/  DADD R12, R12, -R14 ;  /* 0x000000000c0c7229 */ /* 0x004fcc000000080e */
[----:B------:R-:W-:-:S08]  /*0da0*/  DFMA R16, R18, R18, R16 ;  /* 0x000000121210722b */ /* 0x000fd00000000010 */
[----:B------:R-:W-:-:S11]  /*0db0*/  DFMA R16, R12, R12, R16 ;  /* 0x0000000c0c10722b */ /* 0x000fd60000000010 */
.L_x_11:
[----:B------:R-:W-:Y:S05]  /*0dc0*/  @!P0 BRA `(.L_x_9) ;  /* 0x0000000000308947 */ /* 0x000fea0003800000 */
[----:B------:R-:W0:Y:S01]  /*0dd0*/  LDC.64 R10, c[0x0][0x398] ;  /* 0x0000e600ff0a7b82 */ /* 0x000e220000000a00 */
[----:B------:R-:W1:Y:S01]  /*0de0*/  LDCU.64 UR12, c[0x0][0x388] ;  /* 0x00007100ff0c77ac */ /* 0x000e620008000a00 */
[----:B------:R-:W-:Y:S01]  /*0df0*/  IADD3 R7, P0, PT, R2, R29, RZ ;  /* 0x0000001d02077210 */ /* 0x000fe20007f1e0ff */
[----:B------:R-:W-:-:S04]  /*0e00*/  IMAD.IADD R29, R26, 0x1, R29 ;  /* 0x000000011a1d7824 */ /* 0x000fc800078e021d */
[----:B------:R-:W-:Y:S01]  /*0e10*/  IMAD.X R14, RZ, RZ, R6, P0 ;  /* 0x000000ffff0e7224 */ /* 0x000fe200000e0606 */
[----:B-1----:R-:W-:-:S04]  /*0e20*/  LEA R12, P0, R7, UR12, 0x3 ;  /* 0x0000000c070c7c11 */ /* 0x002fc8000f8018ff */
[----:B------:R-:W-:Y:S01]  /*0e30*/  LEA.HI.X R13, R7, UR13, R14, 0x3, P0 ;  /* 0x0000000d070d7c11 */ /* 0x000fe200080f1c0e */
[----:B0-----:R-:W-:-:S05]  /*0e40*/  IMAD.WIDE.U32 R10, R29, 0x8, R10 ;  /* 0x000000081d0a7825 */ /* 0x001fca00078e000a */
[----:B------:R-:W2:Y:S04]  /*0e50*/  LDG.E.64 R12, desc[UR10][R12.64] ;  /* 0x0000000a0c0c7981 */ /* 0x000ea8000c1e1b00 */
[----:B------:R-:W2:Y:S02]  /*0e60*/  LDG.E.64 R10, desc[UR10][R10.64] ;  /* 0x0000000a0a0a7981 */ /* 0x000ea4000c1e1b00 */
[----:B--2---:R-:W-:-:S08]  /*0e70*/  DADD R14, R12, -R10 ;  /* 0x000000000c0e7229 */ /* 0x004fd0000000080a */
[----:B------:R-:W-:-:S11]  /*0e80*/  DFMA R16, R14, R14, R16 ;  /* 0x0000000e0e10722b */ /* 0x000fd60000000010 */
.L_x_9:
[----:B------:R-:W0:Y:S01]  /*0e90*/  LDCU UR8, c[0x0][0x390] ;  /* 0x00007200ff0877ac */ /* 0x000e220008000800 */
[----:B------:R-:W-:-:S06]  /*0ea0*/  DSETP.GEU.AND P0, PT, R16, R8, PT ;  /* 0x000000081000722a */ /* 0x000fcc0003f0e000 */
[C---:B------:R-:W-:Y:S01]  /*0eb0*/  SEL R27, R4.reuse, R27, !P0 ;  /* 0x0000001b041b7207 */ /* 0x040fe20004000000 */
[----:B------:R-:W-:Y:S01]  /*0ec0*/  VIADD R4, R4, 0x1 ;  /* 0x0000000104047836 */ /* 0x000fe20000000000 */
[----:B------:R-:W-:Y:S02]  /*0ed0*/  FSEL R8, R16, R8, !P0 ;  /* 0x0000000810087208 */ /* 0x000fe40004000000 */
[----:B------:R-:W-:Y:S02]  /*0ee0*/  FSEL R9, R17, R9, !P0 ;  /* 0x0000000911097208 */ /* 0x000fe40004000000 */
[----:B0-----:R-:W-:-:S13]  /*0ef0*/  ISETP.NE.AND P1, PT, R4, UR8, PT ;  /* 0x0000000804007c0c */ /* 0x001fda000bf25270 */
[----:B------:R-:W-:Y:S05]  /*0f00*/  @P1 BRA `(.L_x_12) ;  /* 0xfffffff400cc1947 */ /* 0x000fea000383ffff */
        /* <DEDUP_REMOVED lines=12> */
.L_x_14:
[----:B------:R-:W-:-:S00]  /*0fd0*/  BRA `(.L_x_14) ;  /* 0xfffffffc00fc7947 */ /* 0x000fc0000383ffff */
[----:B------:R-:W-:-:S00]  /*0fe0*/  NOP ;  /* 0x0000000000007918 */ /* 0x000fc00000000000 */
        /* <DEDUP_REMOVED lines=9> */
.L_x_128:


//--------------------- .text._Z17compute_centroids8points_tS_PiS0_ --------------------------
	.section	.text._Z17compute_centroids8points_tS_PiS0_,"ax",@progbits
	.align	128
        .global         _Z17compute_centroids8points_tS_PiS0_
        .type           _Z17compute_centroids8points_tS_PiS0_,@function
        .size           _Z17compute_centroids8points_tS_PiS0_,(.L_x_127 - _Z17compute_centroids8points_tS_PiS0_)
        .other          _Z17compute_centroids8points_tS_PiS0_,@"STO_CUDA_ENTRY STV_DEFAULT"
_Z17compute_centroids8points_tS_PiS0_:
.text._Z17compute_centroids8points_tS_PiS0_:
[----:B------:R-:W-:Y:S01]  /*0000*/  LDC R1, c[0x0][0x37c] ;  /* 0x0000df00ff017b82 */ /* 0x000fe20000000800 */
[----:B------:R-:W0:Y:S07]  /*0010*/  LDCU UR4, c[0x0][0x370] ;  /* 0x00006e00ff0477ac */ /* 0x000e2e0008000800 */
[----:B------:R-:W0:Y:S01]  /*0020*/  LDC R2, c[0x0][0x360] ;  /* 0x0000d800ff027b82 */ /* 0x000e220000000800 */
[----:B------:R-:W1:Y:S01]  /*0030*/  S2R R5, SR_TID.X ;  /* 0x0000000000057919 */ /* 0x000e620000002100 */
[----:B------:R-:W-:Y:S01]  /*0040*/  BSSY.RECONVERGENT B0, `(.L_x_15) ;  /* 0x00000a0000007945 */ /* 0x000fe20003800200 */
[----:B------:R-:W2:Y:S01]  /*0050*/  LDCU UR5, c[0x0][0x390] ;  /* 0x00007200ff0577ac */ /* 0x000ea20008000800 */
[----:B------:R-:W3:Y:S01]  /*0060*/  LDCU.64 UR10, c[0x0][0x358] ;  /* 0x00006b00ff0a77ac */ /* 0x000ee20008000a00 */
[----:B0-----:R-:W-:-:S03]  /*0070*/  IMAD R0, R2, UR4, RZ ;  /* 0x0000000402007c24 */ /* 0x001fc6000f8e02ff */
[----:B------:R-:W1:Y:S02]  /*0080*/  S2UR UR4, SR_CTAID.X ;  /* 0x00000000000479c3 */ /* 0x000e640000002500 */
[----:B------:R-:W-:-:S04]  /*0090*/  IABS R9, R0 ;  /* 0x0000000000097213 */ /* 0x000fc80000000000 */
[----:B------:R-:W0:Y:S08]  /*00a0*/  I2F.RP R4, R9 ;  /* 0x0000000900047306 */ /* 0x000e300000209400 */
[----:B0-----:R-:W0:Y:S01]  /*00b0*/  MUFU.RCP R4, R4 ;  /* 0x0000000400047308 */ /* 0x001e220000001000 */
[----:B-1----:R-:W-:-:S04]  /*00c0*/  IMAD R2, R2, UR4, R5 ;  /* 0x0000000402027c24 */ /* 0x002fc8000f8e0205 */
[----:B--2---:R-:W-:-:S04]  /*00d0*/  IMAD R5, R2, UR5, RZ ;  /* 0x0000000502057c24 */ /* 0x004fc8000f8e02ff */
[----:B------:R-:W-:-:S05]  /*00e0*/  VIADD R7, R5, UR5 ;  /* 0x0000000505077c36 */ /* 0x000fca0008000000 */
[----:B------:R-:W-:Y:S02]  /*00f0*/  IABS R13, R7 ;  /* 0x00000007000d7213 */ /* 0x000fe40000000000 */
[-C--:B------:R-:W-:Y:S01]  /*0100*/  LOP3.LUT R7, R7, R0.reuse, RZ, 0x3c, !PT ;  /* 0x0000000007077212 */ /* 0x080fe200078e3cff */
[----:B0-----:R-:W-:Y:S01]  /*0110*/  VIADD R3, R4, 0xffffffe ;  /* 0x0ffffffe04037836 */ /* 0x001fe20000000000 */
[----:B------:R-:W-:Y:S02]  /*0120*/  IABS R4, R0 ;  /* 0x0000000000047213 */ /* 0x000fe40000000000 */
[----:B------:R-:W-:-:S03]  /*0130*/  ISETP.GE.AND P5, PT, R7, RZ, PT ;  /* 0x000000ff0700720c */ /* 0x000fc60003fa6270 */
[----:B------:R-:W0:Y:S02]  /*0140*/  F2I.FTZ.U32.TRUNC.NTZ R3, R3 ;  /* 0x0000000300037305 */ /* 0x000e24000021f000 */
[----:B0-----:R-:W-:-:S04]  /*0150*/  IMAD.MOV R6, RZ, RZ, -R3 ;  /* 0x000000ffff067224 */ /* 0x001fc800078e0a03 */
[----:B------:R-:W-:Y:S01]  /*0160*/  IMAD.MOV.U32 R2, RZ, RZ, R6 ;  /* 0x000000ffff027224 */ /* 0x000fe200078e0006 */
[----:B------:R-:W-:Y:S02]  /*0170*/  IABS R6, R5 ;  /* 0x0000000500067213 */ /* 0x000fe40000000000 */
[----:B------:R-:W-:Y:S01]  /*0180*/  LOP3.LUT R5, R5, R0, RZ, 0x3c, !PT ;  /* 0x0000000005057212 */ /* 0x000fe200078e3cff */
[----:B------:R-:W-:Y:S02]  /*0190*/  IMAD R11, R2, R9, RZ ;  /* 0x00000009020b7224 */ /* 0x000fe400078e02ff */
[----:B------:R-:W-:Y:S01]  /*01a0*/  HFMA2 R2, -RZ, RZ, 0, 0 ;  /* 0x00000000ff027431 */ /* 0x000fe200000001ff */
[----:B------:R-:W-:-:S04]  /*01b0*/  ISETP.GE.AND P3, PT, R5, RZ, PT ;  /* 0x000000ff0500720c */ /* 0x000fc80003f66270 */
[----:B------:R-:W-:-:S04]  /*01c0*/  IMAD.HI.U32 R2, R3, R11, R2 ;  /* 0x0000000b03027227 */ /* 0x000fc800078e0002 */
[----:B------:R-:W-:Y:S02]  /*01d0*/  IMAD.MOV R11, RZ, RZ, -R4 ;  /* 0x000000ffff0b7224 */ /* 0x000fe400078e0a04 */
[----:B------:R-:W-:-:S04]  /*01e0*/  IMAD.HI.U32 R3, R2, R6, RZ ;  /* 0x0000000602037227 */ /* 0x000fc800078e00ff */
[----:B------:R-:W-:-:S04]  /*01f0*/  IMAD.HI.U32 R4, R2, R13, RZ ;  /* 0x0000000d02047227 */ /* 0x000fc800078e00ff */
[-C--:B------:R-:W-:Y:S02]  /*0200*/  IMAD R2, R3, R11.reuse, R6 ;  /* 0x0000000b03027224 */ /* 0x080fe400078e0206 */
[----:B------:R-:W-:-:S03]  /*0210*/  IMAD R6, R4, R11, R13 ;  /* 0x0000000b04067224 */ /* 0x000fc600078e020d */
[C---:B------:R-:W-:Y:S02]  /*0220*/  ISETP.GT.U32.AND P2, PT, R9.reuse, R2, PT ;  /* 0x000000020900720c */ /* 0x040fe40003f44070 */
[----:B------:R-:W-:-:S11]  /*0230*/  ISETP.GT.U32.AND P4, PT, R9, R6, PT ;  /* 0x000000060900720c */ /* 0x000fd60003f84070 */
[--C-:B------:R-:W-:Y:S02]  /*0240*/  @!P2 IMAD.IADD R2, R2, 0x1, -R9.reuse ;  /* 0x000000010202a824 */ /* 0x100fe400078e0a09 */
[----:B------:R-:W-:Y:S01]  /*0250*/  @!P4 IMAD.IADD R6, R6, 0x1, -R9 ;  /* 0x000000010606c824 */ /* 0x000fe200078e0a09 */
[----:B------:R-:W-:Y:S01]  /*0260*/  @!P4 IADD3 R4, PT, PT, R4, 0x1, RZ ;  /* 0x000000010404c810 */ /* 0x000fe20007ffe0ff */
[----:B------:R-:W-:Y:S01]  /*0270*/  @!P2 VIADD R3, R3, 0x1 ;  /* 0x000000010303a836 */ /* 0x000fe20000000000 */
[-C--:B------:R-:W-:Y:S02]  /*0280*/  ISETP.GE.U32.AND P0, PT, R2, R9.reuse, PT ;  /* 0x000000090200720c */ /* 0x080fe40003f06070 */
[----:B------:R-:W-:-:S11]  /*0290*/  ISETP.GE.U32.AND P1, PT, R6, R9, PT ;  /* 0x000000090600720c */ /* 0x000fd60003f26070 */
[----:B------:R-:W-:Y:S01]  /*02a0*/  @P0 VIADD R3, R3, 0x1 ;  /* 0x0000000103030836 */ /* 0x000fe20000000000 */
[----:B------:R-:W-:Y:S01]  /*02b0*/  ISETP.NE.AND P0, PT, R0, RZ, PT ;  /* 0x000000ff0000720c */ /* 0x000fe20003f05270 */
[----:B------:R-:W-:Y:S01]  /*02c0*/  @P1 VIADD R4, R4, 0x1 ;  /* 0x0000000104041836 */ /* 0x000fe20000000000 */
[----:B------:R-:W-:Y:S01]  /*02d0*/  LOP3.LUT R0, RZ, R0, RZ, 0x33, !PT ;  /* 0x00000000ff007212 */ /* 0x000fe200078e33ff */
[----:B------:R-:W-:Y:S02]  /*02e0*/  @!P3 IMAD.MOV R3, RZ, RZ, -R3 ;  /* 0x000000ffff03b224 */ /* 0x000fe400078e0a03 */
[----:B------:R-:W-:-:S03]  /*02f0*/  @!P5 IMAD.MOV R4, RZ, RZ, -R4 ;  /* 0x000000ffff04d224 */ /* 0x000fc600078e0a04 */
[C---:B------:R-:W-:Y:S02]  /*0300*/  SEL R5, R0.reuse, R3, !P0 ;  /* 0x0000000300057207 */ /* 0x040fe40004000000 */
[----:B------:R-:W-:-:S04]  /*0310*/  SEL R4, R0, R4, !P0 ;  /* 0x0000000400047207 */ /* 0x000fc80004000000 */
[----:B------:R-:W-:-:S13]  /*0320*/  ISETP.GE.AND P0, PT, R5, R4, PT ;  /* 0x000000040500720c */ /* 0x000fda0003f06270 */
[----:B---3--:R-:W-:Y:S05]  /*0330*/  @P0 BRA `(.L_x_16) ;  /* 0x0000000400c00947 */ /* 0x008fea0003800000 */
[----:B------:R-:W0:Y:S02]  /*0340*/  LDC R0, c[0x0][0x394] ;  /* 0x0000e500ff007b82 */ /* 0x000e240000000800 */
[----:B0-----:R-:W-:-:S13]  /*0350*/  ISETP.GE.AND P0, PT, R0, 0x1, PT ;  /* 0x000000010000780c */ /* 0x001fda0003f06270 */
[----:B------:R-:W-:Y:S05]  /*0360*/  @!P0 BRA `(.L_x_17) ;  /* 0x0000000000f08947 */ /* 0x000fea0003800000 */
[C---:B------:R-:W-:Y:S01]  /*0370*/  LOP3.LUT R12, R0.reuse, 0x7, RZ, 0xc0, !PT ;  /* 0x00000007000c7812 */ /* 0x040fe200078ec0ff */
[----:B------:R-:W-:Y:S01]  /*0380*/  BSSY.RECONVERGENT B1, `(.L_x_18) ;  /* 0x0000039000017945 */ /* 0x000fe20003800200 */
[----:B------:R-:W-:Y:S02]  /*0390*/  LOP3.LUT R13, R0, 0x3, RZ, 0xc0, !PT ;  /* 0x00000003000d7812 */ /* 0x000fe400078ec0ff */
[----:B------:R-:W-:Y:S02]  /*03a0*/  IADD3 R2, PT, PT, R12, -0x1, RZ ;  /* 0xffffffff0c027810 */ /* 0x000fe40007ffe0ff */
[----:B------:R-:W-:Y:S02]  /*03b0*/  LOP3.LUT R0, R0, 0x7ffffff8, RZ, 0xc0, !PT ;  /* 0x7ffffff800007812 */ /* 0x000fe400078ec0ff */
[----:B------:R-:W-:Y:S01]  /*03c0*/  ISETP.GE.U32.AND P0, PT, R2, 0x3, PT ;  /* 0x000000030200780c */ /* 0x000fe20003f06070 */
[----:B------:R-:W-:-:S12]  /*03d0*/  IMAD.MOV.U32 R2, RZ, RZ, R5 ;  /* 0x000000ffff027224 */ /* 0x000fd800078e0005 */
.L_x_23:
[----:B012---:R-:W0:Y:S01]  /*03e0*/  LDC.64 R6, c[0x0][0x3a8] ;  /* 0x0000ea00ff067b82 */ /* 0x007e220000000a00 */
[----:B------:R-:W-:-:S07]  /*03f0*/  IMAD.MOV.U32 R3, RZ, RZ, RZ ;  /* 0x000000ffff037224 */ /* 0x000fce00078e00ff */
[----:B------:R-:W1:Y:S01]  /*0400*/  LDC R14, c[0x0][0x394] ;  /* 0x0000e500ff0e7b82 */ /* 0x000e620000000800 */
[----:B0-----:R-:W-:-:S05]  /*0410*/  IMAD.WIDE R6, R2, 0x4, R6 ;  /* 0x0000000402067825 */ /* 0x001fca00078e0206 */
[----:B------:R0:W-:Y:S01]  /*0420*/  STG.E desc[UR10][R6.64], RZ ;  /* 0x000000ff06007986 */ /* 0x0001e2000c10190a */
[----:B-1----:R-:W-:-:S13]  /*0430*/  ISETP.GE.U32.AND P1, PT, R14, 0x8, PT ;  /* 0x000000080e00780c */ /* 0x002fda0003f26070 */
[----:B0-----:R-:W-:Y:S05]  /*0440*/  @!P1 BRA `(.L_x_19) ;  /* 0x0000000000409947 */ /* 0x001fea0003800000 */
[----:B------:R-:W0:Y:S01]  /*0450*/  LDC.64 R8, c[0x0][0x398] ;  /* 0x0000e600ff087b82 */ /* 0x000e220000000a00 */
[----:B------:R-:W-:-:S07]  /*0460*/  IMAD.MOV.U32 R3, RZ, RZ, RZ ;  /* 0x000000ffff037224 */ /* 0x000fce00078e00ff */
.L_x_20:
[----:B-1----:R-:W-:Y:S02]  /*0470*/  IMAD R7, R2, R14, R3 ;  /* 0x0000000e02077224 */ /* 0x002fe400078e0203 */
[----:B------:R-:W-:Y:S02]  /*0480*/  VIADD R3, R3, 0x8 ;  /* 0x0000000803037836 */ /* 0x000fe40000000000 */
[----:B0-----:R-:W-:-:S03]  /*0490*/  IMAD.WIDE R6, R7, 0x8, R8 ;  /* 0x0000000807067825 */ /* 0x001fc600078e0208 */
[----:B------:R-:W-:Y:S02]  /*04a0*/  ISETP.NE.AND P1, PT, R3, R0, PT ;  /* 0x000000000300720c */ /* 0x000fe40003f25270 */
[----:B------:R1:W-:Y:S04]  /*04b0*/  STG.E.64 desc[UR10][R6.64], RZ ;  /* 0x000000ff06007986 */ /* 0x0003e8000c101b0a */
[----:B------:R1:W-:Y:S04]  /*04c0*/  STG.E.64 desc[UR10][R6.64+0x8], RZ ;  /* 0x000008ff06007986 */ /* 0x0003e8000c101b0a */
[----:B------:R1:W-:Y:S04]  /*04d0*/  STG.E.64 desc[UR10][R6.64+0x10], RZ ;  /* 0x000010ff06007986 */ /* 0x0003e8000c101b0a */
[----:B------:R1:W-:Y:S04]  /*04e0*/  STG.E.64 desc[UR10][R6.64+0x18], RZ ;  /* 0x000018ff06007986 */ /* 0x0003e8000c101b0a */
[----:B------:R1:W-:Y:S04]  /*04f0*/  STG.E.64 desc[UR10][R6.64+0x20], RZ ;  /* 0x000020ff06007986 */ /* 0x0003e8000c101b0a */
[----:B------:R1:W-:Y:S04]  /*0500*/  STG.E.64 desc[UR10][R6.64+0x28], RZ ;  /* 0x000028ff06007986 */ /* 0x0003e8000c101b0a */
[----:B------:R1:W-:Y:S04]  /*0510*/  STG.E.64 desc[UR10][R6.64+0x30], RZ ;  /* 0x000030ff06007986 */ /* 0x0003e8000c101b0a */
[----:B------:R1:W-:Y:S01]  /*0520*/  STG.E.64 desc[UR10][R6.64+0x38], RZ ;  /* 0x000038ff06007986 */ /* 0x0003e2000c101b0a */
[----:B------:R-:W-:Y:S05]  /*0530*/  @P1 BRA `(.L_x_20) ;  /* 0xfffffffc00cc1947 */ /* 0x000fea000383ffff */
[----:B------:R-:W-:-:S07]  /*0540*/  MOV R3, R0 ;  /* 0x0000000000037202 */ /* 0x000fce0000000f00 */
.L_x_19:
[----:B------:R-:W-:-:S13]  /*0550*/  ISETP.NE.AND P1, PT, R12, RZ, PT ;  /* 0x000000ff0c00720c */ /* 0x000fda0003f25270 */
[----:B------:R-:W-:Y:S05]  /*0560*/  @!P1 BRA `(.L_x_21) ;  /* 0x00000000005c9947 */ /* 0x000fea0003800000 */
[----:B------:R-:W-:Y:S01]  /*0570*/  ISETP.NE.AND P1, PT, R13, RZ, PT ;  /* 0x000000ff0d00720c */ /* 0x000fe20003f25270 */
[----:B------:R-:W-:-:S12]  /*0580*/  @!P0 BRA `(.L_x_22) ;  /* 0x0000000000208947 */ /* 0x000fd80003800000 */
[----:B-1----:R-:W0:Y:S01]  /*0590*/  LDC.64 R6, c[0x0][0x398] ;  /* 0x0000e600ff067b82 */ /* 0x002e220000000a00 */
[----:B------:R-:W-:Y:S02]  /*05a0*/  IMAD R9, R2, R14, R3 ;  /* 0x0000000e02097224 */ /* 0x000fe400078e0203 */
[----:B------:R-:W-:Y:S02]  /*05b0*/  VIADD R3, R3, 0x4 ;  /* 0x0000000403037836 */ /* 0x000fe40000000000 */
[----:B0-----:R-:W-:-:S05]  /*05c0*/  IMAD.WIDE R6, R9, 0x8, R6 ;  /* 0x0000000809067825 */ /* 0x001fca00078e0206 */
[----:B------:R0:W-:Y:S04]  /*05d0*/  STG.E.64 desc[UR10][R6.64], RZ ;  /* 0x000000ff06007986 */ /* 0x0001e8000c101b0a */
[----:B------:R0:W-:Y:S04]  /*05e0*/  STG.E.64 desc[UR10][R6.64+0x8], RZ ;  /* 0x000008ff06007986 */ /* 0x0001e8000c101b0a */
[----:B------:R0:W-:Y:S04]  /*05f0*/  STG.E.64 desc[UR10][R6.64+0x10], RZ ;  /* 0x000010ff06007986 */ /* 0x0001e8000c101b0a */
[----:B------:R0:W-:Y:S02]  /*0600*/  STG.E.64 desc[UR10][R6.64+0x18], RZ ;  /* 0x000018ff06007986 */ /* 0x0001e4000c101b0a */
.L_x_22:
[----:B------:R-:W-:Y:S05]  /*0610*/  @!P1 BRA `(.L_x_21) ;  /* 0x0000000000309947 */ /* 0x000fea0003800000 */
[----:B------:R-:W-:Y:S02]  /*0620*/  ISETP.NE.AND P1, PT, R13, 0x1, PT ;  /* 0x000000010d00780c */ /* 0x000fe40003f25270 */
[----:B------:R-:W-:-:S11]  /*0630*/  LOP3.LUT P2, RZ, R14, 0x1, RZ, 0xc0, !PT ;  /* 0x000000010eff7812 */ /* 0x000fd6000784c0ff */
[----:B01----:R-:W0:Y:S01]  /*0640*/  @P1 LDC.64 R6, c[0x0][0x398] ;  /* 0x0000e600ff061b82 */ /* 0x003e220000000a00 */
[----:B------:R-:W-:Y:S02]  /*0650*/  @P1 IMAD R9, R2, R14, R3 ;  /* 0x0000000e02091224 */ /* 0x000fe400078e0203 */
[----:B------:R-:W-:-:S04]  /*0660*/  @P1 VIADD R3, R3, 0x2 ;  /* 0x0000000203031836 */ /* 0x000fc80000000000 */
[----:B------:R-:W-:Y:S01]  /*0670*/  @P2 IMAD R3, R2, R14, R3 ;  /* 0x0000000e02032224 */ /* 0x000fe200078e0203 */
[----:B------:R-:W1:Y:S01]  /*0680*/  @P2 LDC.64 R10, c[0x0][0x398] ;  /* 0x0000e600ff0a2b82 */ /* 0x000e620000000a00 */
[----:B0-----:R-:W-:-:S05]  /*0690*/  @P1 IMAD.WIDE R8, R9, 0x8, R6 ;  /* 0x0000000809081825 */ /* 0x001fca00078e0206 */
[----:B------:R2:W-:Y:S01]  /*06a0*/  @P1 STG.E.64 desc[UR10][R8.64], RZ ;  /* 0x000000ff08001986 */ /* 0x0005e2000c101b0a */
[----:B-1----:R-:W-:-:S03]  /*06b0*/  @P2 IMAD.WIDE R6, R3, 0x8, R10 ;  /* 0x0000000803062825 */ /* 0x002fc600078e020a */
[----:B------:R2:W-:Y:S04]  /*06c0*/  @P1 STG.E.64 desc[UR10][R8.64+0x8], RZ ;  /* 0x000008ff08001986 */ /* 0x0005e8000c101b0a */
[----:B------:R2:W-:Y:S02]  /*06d0*/  @P2 STG.E.64 desc[UR10][R6.64], RZ ;  /* 0x000000ff06002986 */ /* 0x0005e4000c101b0a */
.L_x_21:
[----:B------:R-:W-:-:S05]  /*06e0*/  VIADD R2, R2, 0x1 ;  /* 0x0000000102027836 */ /* 0x000fca0000000000 */
[----:B------:R-:W-:-:S13]  /*06f0*/  ISETP.NE.AND P1, PT, R2, R4, PT ;  /* 0x000000040200720c */ /* 0x000fda0003f25270 */
[----:B------:R-:W-:Y:S05]  /*0700*/  @P1 BRA `(.L_x_23) ;  /* 0xfffffffc00341947 */ /* 0x000fea000383ffff */
[----:B------:R-:W-:Y:S05]  /*0710*/  BSYNC.RECONVERGENT B1 ;  /* 0x0000000000017941 */ /* 0x000fea0003800200 */
.L_x_18:
[----:B------:R-:W-:Y:S05]  /*0720*/  BRA `(.L_x_16) ;  /* 0x0000000000c47947 */ /* 0x000fea0003800000 */
.L_x_17:
[----:B------:R-:W-:Y:S01]  /*0730*/  IADD3 R0, PT, PT, R5, -R4, RZ ;  /* 0x8000000405007210 */ /* 0x000fe20007ffe0ff */
[--C-:B------:R-:W-:Y:S01]  /*0740*/  IMAD.IADD R8, R4, 0x1, -R5.reuse ;  /* 0x0000000104087824 */ /* 0x100fe200078e0a05 */
[----:B------:R-:W-:Y:S01]  /*0750*/  BSSY.RECONVERGENT B1, `(.L_x_24) ;  /* 0x0000017000017945 */ /* 0x000fe20003800200 */
[----:B------:R-:W-:Y:S01]  /*0760*/  IMAD.MOV.U32 R11, RZ, RZ, R5 ;  /* 0x000000ffff0b7224 */ /* 0x000fe200078e0005 */
[----:B------:R-:W-:Y:S02]  /*0770*/  ISETP.GT.U32.AND P0, PT, R0, -0x8, PT ;  /* 0xfffffff80000780c */ /* 0x000fe40003f04070 */
[----:B------:R-:W-:-:S04]  /*0780*/  LOP3.LUT R10, R8, 0x7, RZ, 0xc0, !PT ;  /* 0x00000007080a7812 */ /* 0x000fc800078ec0ff */
[----:B------:R-:W-:-:S07]  /*0790*/  ISETP.NE.AND P1, PT, R10, RZ, PT ;  /* 0x000000ff0a00720c */ /* 0x000fce0003f25270 */
[----:B------:R-:W-:Y:S06]  /*07a0*/  @P0 BRA `(.L_x_25) ;  /* 0x0000000000440947 */ /* 0x000fec0003800000 */
[----:B------:R-:W0:Y:S01]  /*07b0*/  LDC.64 R6, c[0x0][0x3a8] ;  /* 0x0000ea00ff067b82 */ /* 0x000e220000000a00 */
[----:B------:R-:W-:Y:S01]  /*07c0*/  LOP3.LUT R9, R8, 0xfffffff8, RZ, 0xc0, !PT ;  /* 0xfffffff808097812 */ /* 0x000fe200078ec0ff */
[----:B------:R-:W-:Y:S02]  /*07d0*/  IMAD.MOV.U32 R0, RZ, RZ, RZ ;  /* 0x000000ffff007224 */ /* 0x000fe400078e00ff */
[----:B------:R-:W-:-:S07]  /*07e0*/  IMAD.MOV.U32 R11, RZ, RZ, R5 ;  /* 0x000000ffff0b7224 */ /* 0x000fce00078e0005 */
.L_x_26:
[C---:B01----:R-:W-:Y:S01]  /*07f0*/  IMAD.WIDE R2, R11.reuse, 0x4, R6 ;  /* 0x000000040b027825 */ /* 0x043fe200078e0206 */
[----:B------:R-:W-:-:S03]  /*0800*/  IADD3 R11, PT, PT, R11, 0x8, RZ ;  /* 0x000000080b0b7810 */ /* 0x000fc60007ffe0ff */
[----:B------:R-:W-:Y:S01]  /*0810*/  VIADD R0, R0, 0x8 ;  /* 0x0000000800007836 */ /* 0x000fe20000000000 */
[----:B------:R1:W-:Y:S04]  /*0820*/  STG.E desc[UR10][R2.64], RZ ;  /* 0x000000ff02007986 */ /* 0x0003e8000c10190a */
[----:B------:R1:W-:Y:S01]  /*0830*/  STG.E desc[UR10][R2.64+0x4], RZ ;  /* 0x000004ff02007986 */ /* 0x0003e2000c10190a */
[----:B------:R-:W-:-:S03]  /*0840*/  ISETP.NE.AND P0, PT, R0, R9, PT ;  /* 0x000000090000720c */ /* 0x000fc60003f05270 */
[----:B------:R1:W-:Y:S04]  /*0850*/  STG.E desc[UR10][R2.64+0x8], RZ ;  /* 0x000008ff02007986 */ /* 0x0003e8000c10190a */
[----:B------:R1:W-:Y:S04]  /*0860*/  STG.E desc[UR10][R2.64+0xc], RZ ;  /* 0x00000cff02007986 */ /* 0x0003e8000c10190a */
[----:B------:R1:W-:Y:S04]  /*0870*/  STG.E desc[UR10][R2.64+0x10], RZ ;  /* 0x000010ff02007986 */ /* 0x0003e8000c10190a */
[----:B------:R1:W-:Y:S04]  /*0880*/  STG.E desc[UR10][R2.64+0x14], RZ ;  /* 0x000014ff02007986 */ /* 0x0003e8000c10190a */
[----:B------:R1:W-:Y:S04]  /*0890*/  STG.E desc[UR10][R2.64+0x18], RZ ;  /* 0x000018ff02007986 */ /* 0x0003e8000c10190a */
[----:B------:R1:W-:Y:S01]  /*08a0*/  STG.E desc[UR10][R2.64+0x1c], RZ ;  /* 0x00001cff02007986 */ /* 0x0003e2000c10190a */
[----:B------:R-:W-:Y:S05]  /*08b0*/  @P0 BRA `(.L_x_26) ;  /* 0xfffffffc00cc0947 */ /* 0x000fea000383ffff */
.L_x_25:
[----:B------:R-:W-:Y:S05]  /*08c0*/  BSYNC.RECONVERGENT B1 ;  /* 0x0000000000017941 */ /* 0x000fea0003800200 */
.L_x_24:
[----:B------:R-:W-:Y:S05]  /*08d0*/  @!P1 BRA `(.L_x_16) ;  /* 0x0000000000589947 */ /* 0x000fea0003800000 */
[----:B------:R-:W-:Y:S02]  /*08e0*/  ISETP.GE.U32.AND P0, PT, R10, 0x4, PT ;  /* 0x000000040a00780c */ /* 0x000fe40003f06070 */
[----:B------:R-:W-:-:S04]  /*08f0*/  LOP3.LUT R0, R8, 0x3, RZ, 0xc0, !PT ;  /* 0x0000000308007812 */ /* 0x000fc800078ec0ff */
[----:B------:R-:W-:-:S07]  /*0900*/  ISETP.NE.AND P1, PT, R0, RZ, PT ;  /* 0x000000ff0000720c */ /* 0x000fce0003f25270 */
[----:B-1----:R-:W0:Y:S02]  /*0910*/  @P0 LDC.64 R2, c[0x0][0x3a8] ;  /* 0x0000ea00ff020b82 */ /* 0x002e240000000a00 */
[----:B0-----:R-:W-:-:S04]  /*0920*/  @P0 IMAD.WIDE R2, R11, 0x4, R2 ;  /* 0x000000040b020825 */ /* 0x001fc800078e0202 */
[----:B------:R-:W-:Y:S01]  /*0930*/  @P0 VIADD R11, R11, 0x4 ;  /* 0x000000040b0b0836 */ /* 0x000fe20000000000 */
[----:B------:R3:W-:Y:S04]  /*0940*/  @P0 STG.E desc[UR10][R2.64], RZ ;  /* 0x000000ff02000986 */ /* 0x0007e8000c10190a */
[----:B------:R3:W-:Y:S04]  /*0950*/  @P0 STG.E desc[UR10][R2.64+0x4], RZ ;  /* 0x000004ff02000986 */ /* 0x0007e8000c10190a */
[----:B------:R3:W-:Y:S04]  /*0960*/  @P0 STG.E desc[UR10][R2.64+0x8], RZ ;  /* 0x000008ff02000986 */ /* 0x0007e8000c10190a */
[----:B------:R3:W-:Y:S01]  /*0970*/  @P0 STG.E desc[UR10][R2.64+0xc], RZ ;  /* 0x00000cff02000986 */ /* 0x0007e2000c10190a */
[----:B------:R-:W-:Y:S05]  /*0980*/  @!P1 BRA `(.L_x_16) ;  /* 0x00000000002c9947 */ /* 0x000fea0003800000 */
[----:B------:R-:W-:Y:S02]  /*0990*/  ISETP.NE.AND P0, PT, R0, 0x1, PT ;  /* 0x000000010000780c */ /* 0x000fe40003f05270 */
[----:B------:R-:W-:-:S04]  /*09a0*/  LOP3.LUT R0, R8, 0x1, RZ, 0xc0, !PT ;  /* 0x0000000108007812 */ /* 0x000fc800078ec0ff */
[----:B------:R-:W-:-:S07]  /*09b0*/  ISETP.NE.U32.AND P1, PT, R0, 0x1, PT ;  /* 0x000000010000780c */ /* 0x000fce0003f25070 */
[----:B---3--:R-:W0:Y:S08]  /*09c0*/  @P0 LDC.64 R2, c[0x0][0x3a8] ;  /* 0x0000ea00ff020b82 */ /* 0x008e300000000a00 */
[----:B------:R-:W1:Y:S01]  /*09d0*/  @!P1 LDC.64 R8, c[0x0][0x3a8] ;  /* 0x0000ea00ff089b82 */ /* 0x000e620000000a00 */
[----:B0-----:R-:W-:-:S04]  /*09e0*/  @P0 IMAD.WIDE R6, R11, 0x4, R2 ;  /* 0x000000040b060825 */ /* 0x001fc800078e0202 */
[----:B------:R-:W-:Y:S01]  /*09f0*/  @P0 VIADD R11, R11, 0x2 ;  /* 0x000000020b0b0836 */ /* 0x000fe20000000000 */
[----:B------:R4:W-:Y:S03]  /*0a00*/  @P0 STG.E desc[UR10][R6.64], RZ ;  /* 0x000000ff06000986 */ /* 0x0009e6000c10190a */
[----:B-1----:R-:W-:Y:S01]  /*0a10*/  @!P1 IMAD.WIDE R2, R11, 0x4, R8 ;  /* 0x000000040b029825 */ /* 0x002fe200078e0208 */
[----:B------:R4:W-:Y:S04]  /*0a20*/  @P0 STG.E desc[UR10][R6.64+0x4], RZ ;  /* 0x000004ff06000986 */ /* 0x0009e8000c10190a */
[----:B------:R4:W-:Y:S02]  /*0a30*/  @!P1 STG.E desc[UR10][R2.64], RZ ;  /* 0x000000ff02009986 */ /* 0x0009e4000c10190a */
.L_x_16:
[----:B------:R-:W-:Y:S05]  /*0a40*/  BSYNC.RECONVERGENT B0 ;  /* 0x0000000000007941 */ /* 0x000fea0003800200 */
.L_x_15:
[----:B------:R-:W5:Y:S02]  /*0a50*/  LDCU UR4, c[0x0][0x380] ;  /* 0x00007000ff0477ac */ /* 0x000f640008000800 */
[----:B-----5:R-:W-:-:S09]  /*0a60*/  UISETP.GE.AND UP0, UPT, UR4, 0x1, UPT ;  /* 0x000000010400788c */ /* 0x020fd2000bf06270 */
[----:B------:R-:W-:Y:S05]  /*0a70*/  BRA.U !UP0, `(.L_x_27) ;  /* 0x0000001908087547 */ /* 0x000fea000b800000 */
[----:B------:R-:W5:Y:S01]  /*0a80*/  LDCU UR6, c[0x0][0x384] ;  /* 0x00007080ff0677ac */ /* 0x000f620008000800 */
[----:B------:R-:W-:Y:S01]  /*0a90*/  BSSY.RECONVERGENT B0, `(.L_x_27) ;  /* 0x0000180000007945 */ /* 0x000fe20003800200 */
[----:B-----5:R-:W-:-:S09]  /*0aa0*/  UISETP.GE.AND UP0, UPT, UR6, 0x1, UPT ;  /* 0x000000010600788c */ /* 0x020fd2000bf06270 */
[----:B------:R-:W-:Y:S05]  /*0ab0*/  BRA.U !UP0, `(.L_x_28) ;  /* 0x0000000d08687547 */ /* 0x000fea000b800000 */
[----:B------:R-:W-:Y:S01]  /*0ac0*/  IMAD.MOV.U32 R0, RZ, RZ, RZ ;  /* 0x000000ffff007224 */ /* 0x000fe200078e00ff */
[----:B------:R-:W-:Y:S02]  /*0ad0*/  ULOP3.LUT UR7, UR6, 0xf, URZ, 0xc0, !UPT ;  /* 0x0000000f06077892 */ /* 0x000fe4000f8ec0ff */
[----:B------:R-:W-:Y:S02]  /*0ae0*/  ULOP3.LUT UR8, UR6, 0x7, URZ, 0xc0, !UPT ;  /* 0x0000000706087892 */ /* 0x000fe4000f8ec0ff */
[----:B------:R-:W-:Y:S02]  /*0af0*/  ULOP3.LUT UR5, UR6, 0x7ffffff0, URZ, 0xc0, !UPT ;  /* 0x7ffffff006057892 */ /* 0x000fe4000f8ec0ff */
[----:B------:R-:W-:-:S12]  /*0b00*/  ULOP3.LUT UR6, UR6, 0x3, URZ, 0xc0, !UPT ;  /* 0x0000000306067892 */ /* 0x000fd8000f8ec0ff */
.L_x_36:
[----:B01-34-:R-:W1:Y:S02]  /*0b10*/  LDC.64 R2, c[0x0][0x3a0] ;  /* 0x0000e800ff027b82 */ /* 0x01be640000000a00 */
[----:B-1----:R-:W-:-:S06]  /*0b20*/  IMAD.WIDE.U32 R2, R0, 0x4, R2 ;  /* 0x0000000400027825 */ /* 0x002fcc00078e0002 */
[----:B------:R-:W3:Y:S01]  /*0b30*/  LDG.E R2, desc[UR10][R2.64] ;  /* 0x0000000a02027981 */ /* 0x000ee2000c1e1900 */
[----:B------:R-:W-:Y:S01]  /*0b40*/  BSSY.RECONVERGENT B1, `(.L_x_29) ;  /* 0x00000cc000017945 */ /* 0x000fe20003800200 */
[----:B---3--:R-:W-:-:S04]  /*0b50*/  ISETP.GE.AND P0, PT, R2, R4, PT ;  /* 0x000000040200720c */ /* 0x008fc80003f06270 */
[----:B------:R-:W-:-:S13]  /*0b60*/  ISETP.LT.OR P0, PT, R2, R5, P0 ;  /* 0x000000050200720c */ /* 0x000fda0000701670 */
[----:B------:R-:W-:Y:S05]  /*0b70*/  @P0 BRA `(.L_x_30) ;  /* 0x0000000c00200947 */ /* 0x000fea0003800000 */
[----:B0-2---:R-:W0:Y:S01]  /*0b80*/  LDC.64 R6, c[0x0][0x3a8] ;  /* 0x0000ea00ff067b82 */ /* 0x005e220000000a00 */
[----:B------:R-:W1:Y:S01]  /*0b90*/  LDCU UR4, c[0x0][0x384] ;  /* 0x00007080ff0477ac */ /* 0x000e620008000800 */
[----:B0-----:R-:W-:-:S05]  /*0ba0*/  IMAD.WIDE R6, R2, 0x4, R6 ;  /* 0x0000000402067825 */ /* 0x001fca00078e0206 */
[----:B------:R-:W2:Y:S01]  /*0bb0*/  LDG.E R3, desc[UR10][R6.64] ;  /* 0x0000000a06037981 */ /* 0x000ea2000c1e1900 */
[----:B-1----:R-:W-:Y:S01]  /*0bc0*/  UISETP.GE.U32.AND UP0, UPT, UR4, 0x10, UPT ;  /* 0x000000100400788c */ /* 0x002fe2000bf06070 */
[----:B--2---:R-:W-:Y:S02]  /*0bd0*/  VIADD R9, R3, 0x1 ;  /* 0x0000000103097836 */ /* 0x004fe40000000000 */
[----:B------:R-:W-:Y:S01]  /*0be0*/  IMAD R3, R0, UR4, RZ ;  /* 0x0000000400037c24 */ /* 0x000fe2000f8e02ff */
[----:B------:R-:W-:Y:S02]  /*0bf0*/  UMOV UR4, URZ ;  /* 0x000000ff00047c82 */ /* 0x000fe40008000000 */
[----:B------:R0:W-:Y:S03]  /*0c00*/  STG.E desc[UR10][R6.64], R9 ;  /* 0x0000000906007986 */ /* 0x0001e6000c10190a */
[----:B------:R-:W-:Y:S05]  /*0c10*/  BRA.U !UP0, `(.L_x_31) ;  /* 0x0000000508307547 */ /* 0x000fea000b800000 */
[----:B------:R-:W-:-:S05]  /*0c20*/  UMOV UR4, URZ ;  /* 0x000000ff00047c82 */ /* 0x000fca0008000000 */
.L_x_32:
[----:B0-----:R-:W1:Y:S01]  /*0c30*/  LDC R11, c[0x0][0x394] ;  /* 0x0000e500ff0b7b82 */ /* 0x001e620000000800 */
[----:B------:R-:W-:-:S07]  /*0c40*/  IADD3 R13, PT, PT, R3, UR4, RZ ;  /* 0x00000004030d7c10 */ /* 0x000fce000fffe0ff */
[----:B0-----:R-:W0:Y:S08]  /*0c50*/  LDC.64 R8, c[0x0][0x388] ;  /* 0x0000e200ff087b82 */ /* 0x001e300000000a00 */
[----:B------:R-:W2:Y:S01]  /*0c60*/  LDC.64 R6, c[0x0][0x398] ;  /* 0x0000e600ff067b82 */ /* 0x000ea20000000a00 */
[----:B-1----:R-:W-:Y:S02]  /*0c70*/  IMAD R11, R2, R11, UR4 ;  /* 0x00000004020b7e24 */ /* 0x002fe4000f8e020b */
[----:B0-----:R-:W-:-:S04]  /*0c80*/  IMAD.WIDE.U32 R8, R13, 0x8, R8 ;  /* 0x000000080d087825 */ /* 0x001fc800078e0008 */
[----:B--2---:R-:W-:Y:S02]  /*0c90*/  IMAD.WIDE R6, R11, 0x8, R6 ;  /* 0x000000080b067825 */ /* 0x004fe400078e0206 */
[----:B------:R-:W2:Y:S04]  /*0ca0*/  LDG.E.64 R10, desc[UR10][R8.64] ;  /* 0x0000000a080a7981 */ /* 0x000ea8000c1e1b00 */
[----:B------:R-:W2:Y:S04]  /*0cb0*/  LDG.E.64 R12, desc[UR10][R6.64] ;  /* 0x0000000a060c7981 */ /* 0x000ea8000c1e1b00 */
[----:B------:R-:W3:Y:S04]  /*0cc0*/  LDG.E.64 R14, desc[UR10][R6.64+0x8] ;  /* 0x0000080a060e7981 */ /* 0x000ee8000c1e1b00 */
[----:B------:R-:W4:Y:S04]  /*0cd0*/  LDG.E.64 R16, desc[UR10][R6.64+0x10] ;  /* 0x0000100a06107981 */ /* 0x000f28000c1e1b00 */
[----:B------:R-:W5:Y:S01]  /*0ce0*/  LDG.E.64 R18, desc[UR10][R6.64+0x18] ;  /* 0x0000180a06127981 */ /* 0x000f62000c1e1b00 */
[----:B--2---:R-:W-:-:S07]  /*0cf0*/  DADD R10, R10, R12 ;  /* 0x000000000a0a7229 */ /* 0x004fce000000000c */
[----:B------:R0:W-:Y:S04]  /*0d00*/  STG.E.64 desc[UR10][R6.64], R10 ;  /* 0x0000000a06007986 */ /* 0x0001e8000c101b0a */
[----:B------:R-:W3:Y:S02]  /*0d10*/  LDG.E.64 R12, desc[UR10][R8.64+0x8] ;  /* 0x0000080a080c7981 */ /* 0x000ee4000c1e1b00 */
[----:B---3--:R-:W-:-:S07]  /*0d20*/  DADD R12, R12, R14 ;  /* 0x000000000c0c7229 */ /* 0x008fce000000000e */
[----:B------:R1:W-:Y:S04]  /*0d30*/  STG.E.64 desc[UR10][R6.64+0x8], R12 ;  /* 0x0000080c06007986 */ /* 0x0003e8000c101b0a */
[----:B------:R-:W4:Y:S02]  /*0d40*/  LDG.E.64 R14, desc[UR10][R8.64+0x10] ;  /* 0x0000100a080e7981 */ /* 0x000f24000c1e1b00 */
[----:B----4-:R-:W-:-:S07]  /*0d50*/  DADD R14, R14, R16 ;  /* 0x000000000e0e7229 */ /* 0x010fce0000000010 */
[----:B------:R2:W-:Y:S04]  /*0d60*/  STG.E.64 desc[UR10][R6.64+0x10], R14 ;  /* 0x0000100e06007986 */ /* 0x0005e8000c101b0a */
[----:B------:R-:W5:Y:S02]  /*0d70*/  LDG.E.64 R16, desc[UR10][R8.64+0x18] ;  /* 0x0000180a08107981 */ /* 0x000f64000c1e1b00 */
[----:B-----5:R-:W-:Y:S02]  /*0d80*/  DADD R16, R16, R18 ;  /* 0x0000000010107229 */ /* 0x020fe40000000012 */
[----:B------:R-:W3:Y:S05]  /*0d90*/  LDG.E.64 R18, desc[UR10][R6.64+0x20] ;  /* 0x0000200a06127981 */ /* 0x000eea000c1e1b00 */
[----:B------:R4:W-:Y:S04]  /*0da0*/  STG.E.64 desc[UR10][R6.64+0x18], R16 ;  /* 0x0000181006007986 */ /* 0x0009e8000c101b0a */
[----:B0-----:R-:W3:Y:S02]  /*0db0*/  LDG.E.64 R10, desc[UR10][R8.64+0x20] ;  /* 0x0000200a080a7981 */ /* 0x001ee4000c1e1b00 */
[----:B---3--:R-:W-:-:S02]  /*0dc0*/  DADD R10, R10, R18 ;  /* 0x000000000a0a7229 */ /* 0x008fc40000000012 */
[----:B------:R-:W3:Y:S05]  /*0dd0*/  LDG.E.64 R18, desc[UR10][R6.64+0x28] ;  /* 0x0000280a06127981 */ /* 0x000eea000c1e1b00 */
[----:B------:R0:W-:Y:S04]  /*0de0*/  STG.E.64 desc[UR10][R6.64+0x20], R10 ;  /* 0x0000200a06007986 */ /* 0x0001e8000c101b0a */
[----:B-1----:R-:W3:Y:S02]  /*0df0*/  LDG.E.64 R12, desc[UR10][R8.64+0x28] ;  /* 0x0000280a080c7981 */ /* 0x002ee4000c1e1b00 */
[----:B---3--:R-:W-:-:S02]  /*0e00*/  DADD R12, R12, R18 ;  /* 0x000000000c0c7229 */ /* 0x008fc40000000012 */
[----:B------:R-:W3:Y:S05]  /*0e10*/  LDG.E.64 R18, desc[UR10][R6.64+0x30] ;  /* 0x0000300a06127981 */ /* 0x000eea000c1e1b00 */
[----:B------:R1:W-:Y:S04]  /*0e20*/  STG.E.64 desc[UR10][R6.64+0x28], R12 ;  /* 0x0000280c06007986 */ /* 0x0003e8000c101b0a */
[----:B--2---:R-:W3:Y:S02]  /*0e30*/  LDG.E.64 R14, desc[UR10][R8.64+0x30] ;  /* 0x0000300a080e7981 */ /* 0x004ee4000c1e1b00 */
[----:B---3--:R-:W-:-:S02]  /*0e40*/  DADD R14, R14, R18 ;  /* 0x000000000e0e7229 */ /* 0x008fc40000000012 */
[----:B------:R-:W2:Y:S05]  /*0e50*/  LDG.E.64 R18, desc[UR10][R6.64+0x38] ;  /* 0x0000380a06127981 */ /* 0x000eaa000c1e1b00 */
[----:B------:R3:W-:Y:S04]  /*0e60*/  STG.E.64 desc[UR10][R6.64+0x30], R14 ;  /* 0x0000300e06007986 */ /* 0x0007e8000c101b0a */
[----:B----4-:R-:W2:Y:S02]  /*0e70*/  LDG.E.64 R16, desc[UR10][R8.64+0x38] ;  /* 0x0000380a08107981 */ /* 0x010ea4000c1e1b00 */
[----:B--2---:R-:W-:-:S02]  /*0e80*/  DADD R16, R16, R18 ;  /* 0x0000000010107229 */ /* 0x004fc40000000012 */
[----:B------:R-:W2:Y:S05]  /*0e90*/  LDG.E.64 R18, desc[UR10][R6.64+0x40] ;  /* 0x0000400a06127981 */ /* 0x000eaa000c1e1b00 */
[----:B------:R4:W-:Y:S04]  /*0ea0*/  STG.E.64 desc[UR10][R6.64+0x38], R16 ;  /* 0x0000381006007986 */ /* 0x0009e8000c101b0a */
[----:B0-----:R-:W2:Y:S02]  /*0eb0*/  LDG.E.64 R10, desc[UR10][R8.64+0x40] ;  /* 0x0000400a080a7981 */ /* 0x001ea4000c1e1b00 */
[----:B--2---:R-:W-:-:S02]  /*0ec0*/  DADD R10, R10, R18 ;  /* 0x000000000a0a7229 */ /* 0x004fc40000000012 */
[----:B------:R-:W2:Y:S05]  /*0ed0*/  LDG.E.64 R18, desc[UR10][R6.64+0x48] ;  /* 0x0000480a06127981 */ /* 0x000eaa000c1e1b00 */
[----:B------:R0:W-:Y:S04]  /*0ee0*/  STG.E.64 desc[UR10][R6.64+0x40], R10 ;  /* 0x0000400a06007986 */ /* 0x0001e8000c101b0a */
[----:B-1----:R-:W2:Y:S02]  /*0ef0*/  LDG.E.64 R12, desc[UR10][R8.64+0x48] ;  /* 0x0000480a080c7981 */ /* 0x002ea4000c1e1b00 */
[----:B--2---:R-:W-:-:S02]  /*0f00*/  DADD R12, R12, R18 ;  /* 0x000000000c0c7229 */ /* 0x004fc40000000012 */
[----:B------:R-:W2:Y:S05]  /*0f10*/  LDG.E.64 R18, desc[UR10][R6.64+0x50] ;  /* 0x0000500a06127981 */ /* 0x000eaa000c1e1b00 */
[----:B------:R1:W-:Y:S04]  /*0f20*/  STG.E.64 desc[UR10][R6.64+0x48], R12 ;  /* 0x0000480c06007986 */ /* 0x0003e8000c101b0a */
[----:B---3--:R-:W2:Y:S02]  /*0f30*/  LDG.E.64 R14, desc[UR10][R8.64+0x50] ;  /* 0x0000500a080e7981 */ /* 0x008ea4000c1e1b00 */
[----:B--2---:R-:W-:-:S02]  /*0f40*/  DADD R14, R14, R18 ;  /* 0x000000000e0e7229 */ /* 0x004fc40000000012 */
        /* <DEDUP_REMOVED lines=18> */
[----:B----4-:R-:W2:Y:S01]  /*1070*/  LDG.E.64 R16, desc[UR10][R8.64+0x78] ;  /* 0x0000780a08107981 */ /* 0x010ea2000c1e1b00 */
[----:B------:R-:W-:-:S04]  /*1080*/  UIADD3 UR4, UPT, UPT, UR4, 0x10, URZ ;  /* 0x0000001004047890 */ /* 0x000fc8000fffe0ff */
[----:B------:R-:W-:Y:S01]  /*1090*/  UISETP.NE.AND UP0, UPT, UR4, UR5, UPT ;  /* 0x000000050400728c */ /* 0x000fe2000bf05270 */
[----:B--2---:R-:W-:-:S07]  /*10a0*/  DADD R16, R16, R18 ;  /* 0x0000000010107229 */ /* 0x004fce0000000012 */
[----:B------:R0:W-:Y:S01]  /*10b0*/  STG.E.64 desc[UR10][R6.64+0x78], R16 ;  /* 0x0000781006007986 */ /* 0x0001e2000c101b0a */
[----:B------:R-:W-:Y:S05]  /*10c0*/  BRA.U UP0, `(.L_x_32) ;  /* 0xfffffff900d87547 */ /* 0x000fea000b83ffff */
[----:B------:R-:W-:-:S05]  /*10d0*/  UMOV UR4, UR5 ;  /* 0x0000000500047c82 */ /* 0x000fca0008000000 */
.L_x_31:
[----:B------:R-:W-:-:S09]  /*10e0*/  UISETP.NE.AND UP0, UPT, UR7, URZ, UPT ;  /* 0x000000ff0700728c */ /* 0x000fd2000bf05270 */
[----:B------:R-:W-:Y:S05]  /*10f0*/  BRA.U !UP0, `(.L_x_30) ;  /* 0x0000000508c07547 */ /* 0x000fea000b800000 */
[----:B------:R-:W-:Y:S02]  /*1100*/  UIADD3 UR9, UPT, UPT, UR7, -0x1, URZ ;  /* 0xffffffff07097890 */ /* 0x000fe4000fffe0ff */
[----:B------:R-:W-:Y:S02]  /*1110*/  UISETP.NE.AND UP1, UPT, UR8, URZ, UPT ;  /* 0x000000ff0800728c */ /* 0x000fe4000bf25270 */
[----:B------:R-:W-:-:S09]  /*1120*/  UISETP.GE.U32.AND UP0, UPT, UR9, 0x7, UPT ;  /* 0x000000070900788c */ /* 0x000fd2000bf06070 */
[----:B------:R-:W-:Y:S05]  /*1130*/  BRA.U !UP0, `(.L_x_33) ;  /* 0x0000000108b47547 */ /* 0x000fea000b800000 */
[----:B0-----:R-:W0:Y:S01]  /*1140*/  LDC R9, c[0x0][0x394] ;  /* 0x0000e500ff097b82 */ /* 0x001e220000000800 */
[----:B------:R-:W-:-:S07]  /*1150*/  VIADD R13, R3, UR4 ;  /* 0x00000004030d7c36 */ /* 0x000fce0008000000 */
[----:B------:R-:W1:Y:S08]  /*1160*/  LDC.64 R10, c[0x0][0x388] ;  /* 0x0000e200ff0a7b82 */ /* 0x000e700000000a00 */
[----:B------:R-:W2:Y:S01]  /*1170*/  LDC.64 R6, c[0x0][0x398] ;  /* 0x0000e600ff067b82 */ /* 0x000ea20000000a00 */
[----:B0-----:R-:W-:-:S07]  /*1180*/  IMAD R9, R2, R9, UR4 ;  /* 0x0000000402097e24 */ /* 0x001fce000f8e0209 */
[----:B------:R-:W0:Y:S01]  /*1190*/  LDC.64 R16, c[0x0][0x388] ;  /* 0x0000e200ff107b82 */ /* 0x000e220000000a00 */
[----:B-1----:R-:W-:-:S06]  /*11a0*/  IMAD.WIDE.U32 R10, R13, 0x8, R10 ;  /* 0x000000080d0a7825 */ /* 0x002fcc00078e000a */
[----:B------:R-:W3:Y:S01]  /*11b0*/  LDG.E.64 R10, desc[UR10][R10.64] ;  /* 0x0000000a0a0a7981 */ /* 0x000ee2000c1e1b00 */
[----:B--2---:R-:W-:-:S05]  /*11c0*/  IMAD.WIDE R6, R9, 0x8, R6 ;  /* 0x0000000809067825 */ /* 0x004fca00078e0206 */
[----:B------:R-:W3:Y:S01]  /*11d0*/  LDG.E.64 R12, desc[UR10][R6.64] ;  /* 0x0000000a060c7981 */ /* 0x000ee2000c1e1b00 */
[----:B------:R-:W-:-:S03]  /*11e0*/  IADD3 R9, P0, PT, R3, UR4, RZ ;  /* 0x0000000403097c10 */ /* 0x000fc6000ff1e0ff */
[----:B------:R-:W2:Y:S02]  /*11f0*/  LDG.E.64 R18, desc[UR10][R6.64+0x18] ;  /* 0x0000180a06127981 */ /* 0x000ea4000c1e1b00 */
[----:B------:R-:W-:Y:S01]  /*1200*/  IMAD.X R14, RZ, RZ, RZ, P0 ;  /* 0x000000ffff0e7224 */ /* 0x000fe200000e06ff */
[----:B0-----:R-:W-:-:S04]  /*1210*/  LEA R8, P0, R9, R16, 0x3 ;  /* 0x0000001009087211 */ /* 0x001fc800078018ff */
[----:B------:R-:W-:Y:S02]  /*1220*/  LEA.HI.X R9, R9, R17, R14, 0x3, P0 ;  /* 0x0000001109097211 */ /* 0x000fe400000f1c0e */
[----:B------:R-:W4:Y:S01]  /*1230*/  LDG.E.64 R16, desc[UR10][R6.64+0x8] ;  /* 0x0000080a06107981 */ /* 0x000f22000c1e1b00 */
[----:B---3--:R-:W-:-:S07]  /*1240*/  DADD R12, R10, R12 ;  /* 0x000000000a0c7229 */ /* 0x008fce000000000c */
[----:B------:R0:W-:Y:S04]  /*1250*/  STG.E.64 desc[UR10][R6.64], R12 ;  /* 0x0000000c06007986 */ /* 0x0001e8000c101b0a */
[----:B------:R-:W4:Y:S02]  /*1260*/  LDG.E.64 R14, desc[UR10][R8.64+0x8] ;  /* 0x0000080a080e7981 */ /* 0x000f24000c1e1b00 */
[----:B----4-:R-:W-:Y:S02]  /*1270*/  DADD R14, R14, R16 ;  /* 0x000000000e0e7229 */ /* 0x010fe40000000010 */
[----:B------:R-:W3:Y:S05]  /*1280*/  LDG.E.64 R16, desc[UR10][R6.64+0x10] ;  /* 0x0000100a06107981 */ /* 0x000eea000c1e1b00 */
[----:B------:R1:W-:Y:S04]  /*1290*/  STG.E.64 desc[UR10][R6.64+0x8], R14 ;  /* 0x0000080e06007986 */ /* 0x0003e8000c101b0a */
[----:B------:R-:W3:Y:S02]  /*12a0*/  LDG.E.64 R10, desc[UR10][R8.64+0x10] ;  /* 0x0000100a080a7981 */ /* 0x000ee4000c1e1b00 */
[----:B---3--:R-:W-:-:S07]  /*12b0*/  DADD R10, R10, R16 ;  /* 0x000000000a0a7229 */ /* 0x008fce0000000010 */
[----:B------:R3:W-:Y:S04]  /*12c0*/  STG.E.64 desc[UR10][R6.64+0x10], R10 ;  /* 0x0000100a06007986 */ /* 0x0007e8000c101b0a */
[----:B------:R-:W2:Y:S02]  /*12d0*/  LDG.E.64 R16, desc[UR10][R8.64+0x18] ;  /* 0x0000180a08107981 */ /* 0x000ea4000c1e1b00 */
[----:B--2---:R-:W-:Y:S02]  /*12e0*/  DADD R16, R16, R18 ;  /* 0x0000000010107229 */ /* 0x004fe40000000012 */
        /* <DEDUP_REMOVED lines=15> */
[----:B------:R-:W-:Y:S01]  /*13e0*/  UIADD3 UR4, UPT, UPT, UR4, 0x8, URZ ;  /* 0x0000000804047890 */ /* 0x000fe2000fffe0ff */
[----:B--2---:R-:W-:-:S07]  /*13f0*/  DADD R16, R16, R18 ;  /* 0x0000000010107229 */ /* 0x004fce0000000012 */
[----:B------:R0:W-:Y:S04]  /*1400*/  STG.E.64 desc[UR10][R6.64+0x38], R16 ;  /* 0x0000381006007986 */ /* 0x0001e8000c101b0a */
.L_x_33:
        /* <DEDUP_REMOVED lines=11> */
[----:B-1----:R-:W-:-:S04]  /*14c0*/  IMAD.WIDE.U32 R16, R17, 0x8, R6 ;  /* 0x0000000811107825 */ /* 0x002fc800078e0006 */
[----:B--2---:R-:W-:Y:S02]  /*14d0*/  IMAD.WIDE R6, R11, 0x8, R8 ;  /* 0x000000080b067825 */ /* 0x004fe400078e0208 */
[----:B------:R-:W2:Y:S04]  /*14e0*/  LDG.E.64 R10, desc[UR10][R16.64] ;  /* 0x0000000a100a7981 */ /* 0x000ea8000c1e1b00 */
[----:B------:R-:W2:Y:S01]  /*14f0*/  LDG.E.64 R12, desc[UR10][R6.64] ;  /* 0x0000000a060c7981 */ /* 0x000ea2000c1e1b00 */
[----:B------:R-:W-:-:S05]  /*1500*/  IADD3 R9, P0, PT, R3, UR4, RZ ;  /* 0x0000000403097c10 */ /* 0x000fca000ff1e0ff */
[----:B------:R-:W-:Y:S01]  /*1510*/  IMAD.X R14, RZ, RZ, RZ, P0 ;  /* 0x000000ffff0e7224 */ /* 0x000fe200000e06ff */
[C---:B0-----:R-:W-:Y:S01]  /*1520*/  LEA R8, P0, R9.reuse, R18, 0x3 ;  /* 0x0000001209087211 */ /* 0x041fe200078018ff */
[----:B------:R-:W3:Y:S03]  /*1530*/  LDG.E.64 R16, desc[UR10][R6.64+0x10] ;  /* 0x0000100a06107981 */ /* 0x000ee6000c1e1b00 */
[----:B------:R-:W-:Y:S02]  /*1540*/  LEA.HI.X R9, R9, R19, R14, 0x3, P0 ;  /* 0x0000001309097211 */ /* 0x000fe400000f1c0e */
[----:B------:R-:W4:Y:S04]  /*1550*/  LDG.E.64 R14, desc[UR10][R6.64+0x8] ;  /* 0x0000080a060e7981 */ /* 0x000f28000c1e1b00 */
[----:B------:R-:W5:Y:S01]  /*1560*/  LDG.E.64 R18, desc[UR10][R6.64+0x18] ;  /* 0x0000180a06127981 */ /* 0x000f62000c1e1b00 */
[----:B--2---:R-:W-:-:S07]  /*1570*/  DADD R10, R10, R12 ;  /* 0x000000000a0a7229 */ /* 0x004fce000000000c */
[----:B------:R1:W-:Y:S04]  /*1580*/  STG.E.64 desc[UR10][R6.64], R10 ;  /* 0x0000000a06007986 */ /* 0x0003e8000c101b0a */
[----:B------:R-:W4:Y:S02]  /*1590*/  LDG.E.64 R12, desc[UR10][R8.64+0x8] ;  /* 0x0000080a080c7981 */ /* 0x000f24000c1e1b00 */
[----:B----4-:R-:W-:-:S07]  /*15a0*/  DADD R12, R12, R14 ;  /* 0x000000000c0c7229 */ /* 0x010fce000000000e */
[----:B------:R1:W-:Y:S04]  /*15b0*/  STG.E.64 desc[UR10][R6.64+0x8], R12 ;  /* 0x0000080c06007986 */ /* 0x0003e8000c101b0a */
[----:B------:R-:W3:Y:S02]  /*15c0*/  LDG.E.64 R14, desc[UR10][R8.64+0x10] ;  /* 0x0000100a080e7981 */ /* 0x000ee4000c1e1b00 */
[----:B---3--:R-:W-:-:S07]  /*15d0*/  DADD R14, R14, R16 ;  /* 0x000000000e0e7229 */ /* 0x008fce0000000010 */
[----:B------:R1:W-:Y:S04]  /*15e0*/  STG.E.64 desc[UR10][R6.64+0x10], R14 ;  /* 0x0000100e06007986 */ /* 0x0003e8000c101b0a */
[----:B------:R-:W5:Y:S01]  /*15f0*/  LDG.E.64 R16, desc[UR10][R8.64+0x18] ;  /* 0x0000180a08107981 */ /* 0x000f62000c1e1b00 */
[----:B------:R-:W-:Y:S01]  /*1600*/  UIADD3 UR4, UPT, UPT, UR4, 0x4, URZ ;  /* 0x0000000404047890 */ /* 0x000fe2000fffe0ff */
[----:B-----5:R-:W-:-:S07]  /*1610*/  DADD R16, R16, R18 ;  /* 0x0000000010107229 */ /* 0x020fce0000000012 */
[----:B------:R1:W-:Y:S04]  /*1620*/  STG.E.64 desc[UR10][R6.64+0x18], R16 ;  /* 0x0000181006007986 */ /* 0x0003e8000c101b0a */
.L_x_34:
[----:B------:R-:W-:Y:S05]  /*1630*/  BRA.U !UP1, `(.L_x_30) ;  /* 0x0000000109707547 */ /* 0x000fea000b800000 */
[----:B01----:R-:W0:Y:S01]  /*1640*/  LDC R11, c[0x0][0x394] ;  /* 0x0000e500ff0b7b82 */ /* 0x003e220000000800 */
[----:B------:R-:W-:-:S07]  /*1650*/  IADD3 R13, PT, PT, R3, UR4, RZ ;  /* 0x00000004030d7c10 */ /* 0x000fce000fffe0ff */
[----:B------:R-:W1:Y:S08]  /*1660*/  LDC.64 R8, c[0x0][0x388] ;  /* 0x0000e200ff087b82 */ /* 0x000e700000000a00 */
[----:B------:R-:W2:Y:S01]  /*1670*/  LDC.64 R6, c[0x0][0x398] ;  /* 0x0000e600ff067b82 */ /* 0x000ea20000000a00 */
[----:B0-----:R-:W-:Y:S02]  /*1680*/  IMAD R11, R2, R11, UR4 ;  /* 0x00000004020b7e24 */ /* 0x001fe4000f8e020b */
[----:B-1----:R-:W-:-:S06]  /*1690*/  IMAD.WIDE.U32 R8, R13, 0x8, R8 ;  /* 0x000000080d087825 */ /* 0x002fcc00078e0008 */
[----:B------:R-:W3:Y:S01]  /*16a0*/  LDG.E.64 R8, desc[UR10][R8.64] ;  /* 0x0000000a08087981 */ /* 0x000ee2000c1e1b00 */
[----:B--2---:R-:W-:-:S05]  /*16b0*/  IMAD.WIDE R6, R11, 0x8, R6 ;  /* 0x000000080b067825 */ /* 0x004fca00078e0206 */
[----:B------:R-:W3:Y:S01]  /*16c0*/  LDG.E.64 R10, desc[UR10][R6.64] ;  /* 0x0000000a060a7981 */ /* 0x000ee2000c1e1b00 */
[----:B------:R-:W-:Y:S01]  /*16d0*/  UISETP.NE.AND UP0, UPT, UR6, 0x1, UPT ;  /* 0x000000010600788c */ /* 0x000fe2000bf05270 */
[----:B---3--:R-:W-:-:S07]  /*16e0*/  DADD R10, R8, R10 ;  /* 0x00000000080a7229 */ /* 0x008fce000000000a */
[----:B------:R3:W-:Y:S01]  /*16f0*/  STG.E.64 desc[UR10][R6.64], R10 ;  /* 0x0000000a06007986 */ /* 0x0007e2000c101b0a */
[----:B------:R-:W-:Y:S05]  /*1700*/  BRA.U !UP0, `(.L_x_30) ;  /* 0x00000001083c7547 */ /* 0x000fea000b800000 */
[----:B---3--:R-:W0:Y:S01]  /*1710*/  LDC.64 R10, c[0x0][0x388] ;  /* 0x0000e200ff0a7b82 */ /* 0x008e220000000a00 */
[----:B------:R-:W-:Y:S01]  /*1720*/  IADD3 R3, P0, PT, R3, UR4, RZ ;  /* 0x0000000403037c10 */ /* 0x000fe2000ff1e0ff */
[----:B------:R-:W2:Y:S04]  /*1730*/  LDG.E.64 R8, desc[UR10][R6.64+0x8] ;  /* 0x0000080a06087981 */ /* 0x000ea8000c1e1b00 */
[----:B------:R-:W-:Y:S01]  /*1740*/  IMAD.X R2, RZ, RZ, RZ, P0 ;  /* 0x000000ffff027224 */ /* 0x000fe200000e06ff */
[----:B0-----:R-:W-:-:S04]  /*1750*/  LEA R10, P0, R3, R10, 0x3 ;  /* 0x0000000a030a7211 */ /* 0x001fc800078018ff */
[----:B------:R-:W-:-:S05]  /*1760*/  LEA.HI.X R11, R3, R11, R2, 0x3, P0 ;  /* 0x0000000b030b7211 */ /* 0x000fca00000f1c02 */
[----:B------:R-:W2:Y:S01]  /*1770*/  LDG.E.64 R2, desc[UR10][R10.64+0x8] ;  /* 0x0000080a0a027981 */ /* 0x000ea2000c1e1b00 */
[----:B------:R-:W-:Y:S01]  /*1780*/  UISETP.NE.AND UP0, UPT, UR6, 0x2, UPT ;  /* 0x000000020600788c */ /* 0x000fe2000bf05270 */
[----:B--2---:R-:W-:-:S07]  /*1790*/  DADD R2, R2, R8 ;  /* 0x0000000002027229 */ /* 0x004fce0000000008 */
[----:B------:R4:W-:Y:S01]  /*17a0*/  STG.E.64 desc[UR10][R6.64+0x8], R2 ;  /* 0x0000080206007986 */ /* 0x0009e2000c101b0a */
[----:B------:R-:W-:Y:S05]  /*17b0*/  BRA.U !UP0, `(.L_x_30) ;  /* 0x0000000108107547 */ /* 0x000fea000b800000 */
[----:B----4-:R-:W2:Y:S04]  /*17c0*/  LDG.E.64 R2, desc[UR10][R10.64+0x10] ;  /* 0x0000100a0a027981 */ /* 0x010ea8000c1e1b00 */
[----:B------:R-:W2:Y:S02]  /*17d0*/  LDG.E.64 R8, desc[UR10][R6.64+0x10] ;  /* 0x0000100a06087981 */ /* 0x000ea4000c1e1b00 */
[----:B--2---:R-:W-:-:S07]  /*17e0*/  DADD R2, R2, R8 ;  /* 0x0000000002027229 */ /* 0x004fce0000000008 */
[----:B------:R0:W-:Y:S04]  /*17f0*/  STG.E.64 desc[UR10][R6.64+0x10], R2 ;  /* 0x0000100206007986 */ /* 0x0001e8000c101b0a */
.L_x_30:
[----:B------:R-:W-:Y:S05]  /*1800*/  BSYNC.RECONVERGENT B1 ;  /* 0x0000000000017941 */ /* 0x000fea0003800200 */
.L_x_29:
[----:B------:R-:W5:Y:S01]  /*1810*/  LDCU UR4, c[0x0][0x380] ;  /* 0x00007000ff0477ac */ /* 0x000f620008000800 */
[----:B------:R-:W-:-:S05]  /*1820*/  VIADD R0, R0, 0x1 ;  /* 0x0000000100007836 */ /* 0x000fca0000000000 */
[----:B-----5:R-:W-:-:S13]  /*1830*/  ISETP.NE.AND P0, PT, R0, UR4, PT ;  /* 0x0000000400007c0c */ /* 0x020fda000bf05270 */
[----:B------:R-:W-:Y:S05]  /*1840*/  @!P0 BRA `(.L_x_35) ;  /* 0x0000000800908947 */ /* 0x000fea0003800000 */
[----:B------:R-:W-:Y:S05]  /*1850*/  BRA `(.L_x_36) ;  /* 0xfffffff000ac7947 */ /* 0x000fea000383ffff */
.L_x_28:
[----:B------:R-:W-:Y:S01]  /*1860*/  UISETP.GE.U32.AND UP0, UPT, UR4, 0x8, UPT ;  /* 0x000000080400788c */ /* 0x000fe2000bf06070 */
[----:B------:R-:W-:Y:S01]  /*1870*/  IMAD.MOV.U32 R0, RZ, RZ, RZ ;  /* 0x000000ffff007224 */ /* 0x000fe200078e00ff */
[----:B------:R-:W-:-:S07]  /*1880*/  ULOP3.LUT UR5, UR4, 0x7, URZ, 0xc0, !UPT ;  /* 0x0000000704057892 */ /* 0x000fce000f8ec0ff */
[----:B------:R-:W-:Y:S05]  /*1890*/  BRA.U !UP0, `(.L_x_37) ;  /* 0x00000005082c7547 */ /* 0x000fea000b800000 */
[----:B-1-34-:R-:W1:Y:S01]  /*18a0*/  LDC.64 R2, c[0x0][0x3a8] ;  /* 0x0000ea00ff027b82 */ /* 0x01ae620000000a00 */
[----:B------:R-:W-:Y:S01]  /*18b0*/  ULOP3.LUT UR4, UR4, 0x7ffffff8, URZ, 0xc0, !UPT ;  /* 0x7ffffff804047892 */ /* 0x000fe2000f8ec0ff */
[----:B------:R-:W-:-:S05]  /*18c0*/  IMAD.MOV.U32 R11, RZ, RZ, RZ ;  /* 0x000000ffff0b7224 */ /* 0x000fca00078e00ff */
[----:B------:R-:W-:Y:S01]  /*18d0*/  MOV R0, UR4 ;  /* 0x0000000400007c02 */ /* 0x000fe20008000f00 */
[----:B0-2---:R-:W0:Y:S06]  /*18e0*/  LDC.64 R6, c[0x0][0x3a0] ;  /* 0x0000e800ff067b82 */ /* 0x005e2c0000000a00 */
.L_x_40:
[----:B0-----:R-:W-:-:S05]  /*18f0*/  IMAD.WIDE.U32 R8, R11, 0x4, R6 ;  /* 0x000000040b087825 */ /* 0x001fca00078e0006 */
[----:B------:R-:W2:Y:S02]  /*1900*/  LDG.E R15, desc[UR10][R8.64] ;  /* 0x0000000a080f7981 */ /* 0x000ea4000c1e1900 */
[----:B--2---:R-:W-:-:S04]  /*1910*/  ISETP.GE.AND P0, PT, R15, R4, PT ;  /* 0x000000040f00720c */ /* 0x004fc80003f06270 */
[----:B------:R-:W-:-:S13]  /*1920*/  ISETP.LT.OR P0, PT, R15, R5, P0 ;  /* 0x000000050f00720c */ /* 0x000fda0000701670 */
[----:B------:R-:W0:Y:S02]  /*1930*/  @!P0 LDC.64 R12, c[0x0][0x3a8] ;  /* 0x0000ea00ff0c8b82 */ /* 0x000e240000000a00 */
[----:B0-----:R-:W-:-:S05]  /*1940*/  @!P0 IMAD.WIDE R12, R15, 0x4, R12 ;  /* 0x000000040f0c8825 */ /* 0x001fca00078e020c */
[----:B------:R-:W2:Y:S02]  /*1950*/  @!P0 LDG.E R10, desc[UR10][R12.64] ;  /* 0x0000000a0c0a8981 */ /* 0x000ea4000c1e1900 */
[----:B--2---:R-:W-:-:S05]  /*1960*/  @!P0 VIADD R17, R10, 0x1 ;  /* 0x000000010a118836 */ /* 0x004fca0000000000 */
[----:B------:R0:W-:Y:S04]  /*1970*/  @!P0 STG.E desc[UR10][R12.64], R17 ;  /* 0x000000110c008986 */ /* 0x0001e8000c10190a */
[----:B------:R-:W2:Y:S02]  /*1980*/  LDG.E R19, desc[UR10][R8.64+0x4] ;  /* 0x0000040a08137981 */ /* 0x000ea4000c1e1900 */
[----:B--2---:R-:W-:-:S04]  /*1990*/  ISETP.GE.AND P0, PT, R19, R4, PT ;  /* 0x000000041300720c */ /* 0x004fc80003f06270 */
[----:B------:R-:W-:-:S13]  /*19a0*/  ISETP.LT.OR P0, PT, R19, R5, P0 ;  /* 0x000000051300720c */ /* 0x000fda0000701670 */
[----:B------:R-:W2:Y:S02]  /*19b0*/  @!P0 LDC.64 R14, c[0x0][0x3a8] ;  /* 0x0000ea00ff0e8b82 */ /* 0x000ea40000000a00 */
[----:B--2---:R-:W-:-:S05]  /*19c0*/  @!P0 IMAD.WIDE R14, R19, 0x4, R14 ;  /* 0x00000004130e8825 */ /* 0x004fca00078e020e */
[----:B------:R-:W2:Y:S02]  /*19d0*/  @!P0 LDG.E R10, desc[UR10][R14.64] ;  /* 0x0000000a0e0a8981 */ /* 0x000ea4000c1e1900 */
[----:B--2---:R-:W-:-:S05]  /*19e0*/  @!P0 VIADD R19, R10, 0x1 ;  /* 0x000000010a138836 */ /* 0x004fca0000000000 */
[----:B------:R2:W-:Y:S04]  /*19f0*/  @!P0 STG.E desc[UR10][R14.64], R19 ;  /* 0x000000130e008986 */ /* 0x0005e8000c10190a */
[----:B------:R-:W3:Y:S02]  /*1a00*/  LDG.E R21, desc[UR10][R8.64+0x8] ;  /* 0x0000080a08157981 */ /* 0x000ee4000c1e1900 */
[----:B---3--:R-:W-:-:S04]  /*1a10*/  ISETP.GE.AND P0, PT, R21, R4, PT ;  /* 0x000000041500720c */ /* 0x008fc80003f06270 */
[----:B------:R-:W-:-:S13]  /*1a20*/  ISETP.LT.OR P0, PT, R21, R5, P0 ;  /* 0x000000051500720c */ /* 0x000fda0000701670 */
[----:B0-----:R-:W0:Y:S02]  /*1a30*/  @!P0 LDC.64 R12, c[0x0][0x3a8] ;  /* 0x0000ea00ff0c8b82 */ /* 0x001e240000000a00 */
[----:B0-----:R-:W-:-:S05]  /*1a40*/  @!P0 IMAD.WIDE R12, R21, 0x4, R12 ;  /* 0x00000004150c8825 */ /* 0x001fca00078e020c */
[----:B------:R-:W3:Y:S02]  /*1a50*/  @!P0 LDG.E R10, desc[UR10][R12.64] ;  /* 0x0000000a0c0a8981 */ /* 0x000ee4000c1e1900 */
[----:B---3--:R-:W-:-:S05]  /*1a60*/  @!P0 VIADD R17, R10, 0x1 ;  /* 0x000000010a118836 */ /* 0x008fca0000000000 */
[----:B------:R0:W-:Y:S04]  /*1a70*/  @!P0 STG.E desc[UR10][R12.64], R17 ;  /* 0x000000110c008986 */ /* 0x0001e8000c10190a */
[----:B------:R-:W3:Y:S02]  /*1a80*/  LDG.E R21, desc[UR10][R8.64+0xc] ;  /* 0x00000c0a08157981 */ /* 0x000ee4000c1e1900 */
[----:B---3--:R-:W-:-:S04]  /*1a90*/  ISETP.GE.AND P0, PT, R21, R4, PT ;  /* 0x000000041500720c */ /* 0x008fc80003f06270 */
[----:B------:R-:W-:-:S13]  /*1aa0*/  ISETP.LT.OR P0, PT, R21, R5, P0 ;  /* 0x000000051500720c */ /* 0x000fda0000701670 */
[----:B--2---:R-:W2:Y:S02]  /*1ab0*/  @!P0 LDC.64 R14, c[0x0][0x3a8] ;  /* 0x0000ea00ff0e8b82 */ /* 0x004ea40000000a00 */
        /* <DEDUP_REMOVED lines=10> */
[----:B---3--:R-:W-:-:S05]  /*1b60*/  @!P0 IADD3 R17, PT, PT, R10, 0x1, RZ ;  /* 0x000000010a118810 */ /* 0x008fca0007ffe0ff */
        /* <DEDUP_REMOVED lines=17> */
[----:B------:R-:W3:Y:S01]  /*1c80*/  LDG.E R21, desc[UR10][R8.64+0x1c] ;  /* 0x00001c0a08157981 */ /* 0x000ee2000c1e1900 */
[----:B------:R-:W-:Y:S01]  /*1c90*/  VIADD R11, R11, 0x8 ;  /* 0x000000080b0b7836 */ /* 0x000fe20000000000 */
[----:B------:R-:W-:Y:S04]  /*1ca0*/  BSSY.RECONVERGENT B1, `(.L_x_38) ;  /* 0x0000009000017945 */ /* 0x000fe80003800200 */
[----:B------:R-:W-:-:S02]  /*1cb0*/  ISETP.NE.AND P1, PT, R11, R0, PT ;  /* 0x000000000b00720c */ /* 0x000fc40003f25270 */
[----:B---3--:R-:W-:-:S04]  /*1cc0*/  ISETP.GE.AND P0, PT, R21, R4, PT ;  /* 0x000000041500720c */ /* 0x008fc80003f06270 */
[----:B------:R-:W-:-:S13]  /*1cd0*/  ISETP.LT.OR P0, PT, R21, R5, P0 ;  /* 0x000000051500720c */ /* 0x000fda0000701670 */
[----:B--2---:R-:W-:Y:S05]  /*1ce0*/  @P0 BRA `(.L_x_39) ;  /* 0x0000000000100947 */ /* 0x004fea0003800000 */
[----:B-1----:R-:W-:-:S05]  /*1cf0*/  IMAD.WIDE R8, R21, 0x4, R2 ;  /* 0x0000000415087825 */ /* 0x002fca00078e0202 */
[----:B------:R-:W2:Y:S02]  /*1d00*/  LDG.E R10, desc[UR10][R8.64] ;  /* 0x0000000a080a7981 */ /* 0x000ea4000c1e1900 */
[----:B--2---:R-:W-:-:S05]  /*1d10*/  VIADD R13, R10, 0x1 ;  /* 0x000000010a0d7836 */ /* 0x004fca0000000000 */
[----:B------:R0:W-:Y:S02]  /*1d20*/  STG.E desc[UR10][R8.64], R13 ;  /* 0x0000000d08007986 */ /* 0x0001e4000c10190a */
.L_x_39:
[----:B------:R-:W-:Y:S05]  /*1d30*/  BSYNC.RECONVERGENT B1 ;  /* 0x0000000000017941 */ /* 0x000fea0003800200 */
.L_x_38:
[----:B------:R-:W-:Y:S05]  /*1d40*/  @P1 BRA `(.L_x_40) ;  /* 0xfffffff800e81947 */ /* 0x000fea000383ffff */
.L_x_37:
[----:B------:R-:W-:-:S09]  /*1d50*/  UISETP.NE.AND UP0, UPT, UR5, URZ, UPT ;  /* 0x000000ff0500728c */ /* 0x000fd2000bf05270 */
[----:B------:R-:W-:Y:S05]  /*1d60*/  BRA.U !UP0, `(.L_x_35) ;  /* 0x0000000508487547 */ /* 0x000fea000b800000 */
[----:B------:R-:W5:Y:S01]  /*1d70*/  LDCU UR7, c[0x0][0x380] ;  /* 0x00007000ff0777ac */ /* 0x000f620008000800 */
[----:B------:R-:W-:Y:S02]  /*1d80*/  UISETP.GE.U32.AND UP0, UPT, UR5, 0x4, UPT ;  /* 0x000000040500788c */ /* 0x000fe4000bf06070 */
[----:B-----5:R-:W-:-:S07]  /*1d90*/  ULOP3.LUT UR4, UR7, 0x3, URZ, 0xc0, !UPT ;  /* 0x0000000307047892 */ /* 0x020fce000f8ec0ff */
[----:B------:R-:W-:Y:S05]  /*1da0*/  BRA.U !UP0, `(.L_x_41) ;  /* 0x0000000108987547 */ /* 0x000fea000b800000 */
[----:B-1-34-:R-:W1:Y:S02]  /*1db0*/  LDC.64 R2, c[0x0][0x3a0] ;  /* 0x0000e800ff027b82 */ /* 0x01ae640000000a00 */
[----:B-1----:R-:W-:-:S05]  /*1dc0*/  IMAD.WIDE.U32 R2, R0, 0x4, R2 ;  /* 0x0000000400027825 */ /* 0x002fca00078e0002 */
[----:B0-2---:R-:W2:Y:S02]  /*1dd0*/  LDG.E R9, desc[UR10][R2.64] ;  /* 0x0000000a02097981 */ /* 0x005ea4000c1e1900 */
[----:B--2---:R-:W-:-:S04]  /*1de0*/  ISETP.GE.AND P0, PT, R9, R4, PT ;  /* 0x000000040900720c */ /* 0x004fc80003f06270 */
[----:B------:R-:W-:-:S13]  /*1df0*/  ISETP.LT.OR P0, PT, R9, R5, P0 ;  /* 0x000000050900720c */ /* 0x000fda0000701670 */
[----:B------:R-:W0:Y:S02]  /*1e00*/  @!P0 LDC.64 R6, c[0x0][0x3a8] ;  /* 0x0000ea00ff068b82 */ /* 0x000e240000000a00 */
[----:B0-----:R-:W-:-:S05]  /*1e10*/  @!P0 IMAD.WIDE R6, R9, 0x4, R6 ;  /* 0x0000000409068825 */ /* 0x001fca00078e0206 */
[----:B------:R-:W2:Y:S02]  /*1e20*/  @!P0 LDG.E R8, desc[UR10][R6.64] ;  /* 0x0000000a06088981 */ /* 0x000ea4000c1e1900 */
[----:B--2---:R-:W-:-:S05]  /*1e30*/  @!P0 IADD3 R11, PT, PT, R8, 0x1, RZ ;  /* 0x00000001080b8810 */ /* 0x004fca0007ffe0ff */
[----:B------:R0:W-:Y:S04]  /*1e40*/  @!P0 STG.E desc[UR10][R6.64], R11 ;  /* 0x0000000b06008986 */ /* 0x0001e8000c10190a */
[----:B------:R-:W2:Y:S02]  /*1e50*/  LDG.E R13, desc[UR10][R2.64+0x4] ;  /* 0x0000040a020d7981 */ /* 0x000ea4000c1e1900 */
[----:B--2---:R-:W-:-:S04]  /*1e60*/  ISETP.GE.AND P0, PT, R13, R4, PT ;  /* 0x000000040d00720c */ /* 0x004fc80003f06270 */
[----:B------:R-:W-:-:S13]  /*1e70*/  ISETP.LT.OR P0, PT, R13, R5, P0 ;  /* 0x000000050d00720c */ /* 0x000fda0000701670 */
[----:B------:R-:W1:Y:S02]  /*1e80*/  @!P0 LDC.64 R8, c[0x0][0x3a8] ;  /* 0x0000ea00ff088b82 */ /* 0x000e640000000a00 */
[----:B-1----:R-:W-:-:S05]  /*1e90*/  @!P0 IMAD.WIDE R8, R13, 0x4, R8 ;  /* 0x000000040d088825 */ /* 0x002fca00078e0208 */
[----:B------:R-:W2:Y:S02]  /*1ea0*/  @!P0 LDG.E R10, desc[UR10][R8.64] ;  /* 0x0000000a080a8981 */ /* 0x000ea4000c1e1900 */
[----:B--2---:R-:W-:-:S05]  /*1eb0*/  @!P0 VIADD R13, R10, 0x1 ;  /* 0x000000010a0d8836 */ /* 0x004fca0000000000 */
[----:B------:R1:W-:Y:S04]  /*1ec0*/  @!P0 STG.E desc[UR10][R8.64], R13 ;  /* 0x0000000d08008986 */ /* 0x0003e8000c10190a */
[----:B------:R-:W2:Y:S02]  /*1ed0*/  LDG.E R15, desc[UR10][R2.64+0x8] ;  /* 0x0000080a020f7981 */ /* 0x000ea4000c1e1900 */
[----:B--2---:R-:W-:-:S04]  /*1ee0*/  ISETP.GE.AND P0, PT, R15, R4, PT ;  /* 0x000000040f00720c */ /* 0x004fc80003f06270 */
[----:B------:R-:W-:-:S13]  /*1ef0*/  ISETP.LT.OR P0, PT, R15, R5, P0 ;  /* 0x000000050f00720c */ /* 0x000fda0000701670 */
[----:B0-----:R-:W0:Y:S02]  /*1f00*/  @!P0 LDC.64 R6, c[0x0][0x3a8] ;  /* 0x0000ea00ff068b82 */ /* 0x001e240000000a00 */
[----:B0-----:R-:W-:-:S05]  /*1f10*/  @!P0 IMAD.WIDE R6, R15, 0x4, R6 ;  /* 0x000000040f068825 */ /* 0x001fca00078e0206 */
[----:B------:R-:W2:Y:S02]  /*1f20*/  @!P0 LDG.E R10, desc[UR10][R6.64] ;  /* 0x0000000a060a8981 */ /* 0x000ea4000c1e1900 */
[----:B--2---:R-:W-:-:S05]  /*1f30*/  @!P0 VIADD R11, R10, 0x1 ;  /* 0x000000010a0b8836 */ /* 0x004fca0000000000 */
[----:B------:R1:W-:Y:S04]  /*1f40*/  @!P0 STG.E desc[UR10][R6.64], R11 ;  /* 0x0000000b06008986 */ /* 0x0003e8000c10190a */
[----:B------:R-:W2:Y:S01]  /*1f50*/  LDG.E R15, desc[UR10][R2.64+0xc] ;  /* 0x00000c0a020f7981 */ /* 0x000ea2000c1e1900 */
[----:B------:R-:W-:Y:S01]  /*1f60*/  BSSY.RECONVERGENT B1, `(.L_x_42) ;  /* 0x0000009000017945 */ /* 0x000fe20003800200 */
[----:B--2---:R-:W-:-:S04]  /*1f70*/  ISETP.GE.AND P0, PT, R15, R4, PT ;  /* 0x000000040f00720c */ /* 0x004fc80003f06270 */
[----:B------:R-:W-:-:S13]  /*1f80*/  ISETP.LT.OR P0, PT, R15, R5, P0 ;  /* 0x000000050f00720c */ /* 0x000fda0000701670 */
[----:B-1----:R-:W-:Y:S05]  /*1f90*/  @P0 BRA `(.L_x_43) ;  /* 0x0000000000140947 */ /* 0x002fea0003800000 */
[----:B------:R-:W0:Y:S02]  /*1fa0*/  LDC.64 R2, c[0x0][0x3a8] ;  /* 0x0000ea00ff027b82 */ /* 0x000e240000000a00 */
[----:B0-----:R-:W-:-:S05]  /*1fb0*/  IMAD.WIDE R2, R15, 0x4, R2 ;  /* 0x000000040f027825 */ /* 0x001fca00078e0202 */
[----:B------:R-:W2:Y:S02]  /*1fc0*/  LDG.E R6, desc[UR10][R2.64] ;  /* 0x0000000a02067981 */ /* 0x000ea4000c1e1900 */
[----:B--2---:R-:W-:-:S05]  /*1fd0*/  VIADD R7, R6, 0x1 ;  /* 0x0000000106077836 */ /* 0x004fca0000000000 */
[----:B------:R0:W-:Y:S02]  /*1fe0*/  STG.E desc[UR10][R2.64], R7 ;  /* 0x0000000702007986 */ /* 0x0001e4000c10190a */
.L_x_43:
[----:B------:R-:W-:Y:S05]  /*1ff0*/  BSYNC.RECONVERGENT B1 ;  /* 0x0000000000017941 */ /* 0x000fea0003800200 */
.L_x_42:
[----:B------:R-:W-:-:S07]  /*2000*/  VIADD R0, R0, 0x4 ;  /* 0x0000000400007836 */ /* 0x000fce0000000000 */
.L_x_41:
[----:B------:R-:W-:-:S09]  /*2010*/  UISETP.NE.AND UP0, UPT, UR4, URZ, UPT ;  /* 0x000000ff0400728c */ /* 0x000fd2000bf05270 */
[----:B------:R-:W-:Y:S05]  /*2020*/  BRA.U !UP0, `(.L_x_35) ;  /* 0x0000000108987547 */ /* 0x000fea000b800000 */
[----:B------:R-:W-:-:S09]  /*2030*/  UISETP.NE.AND UP0, UPT, UR4, 0x1, UPT ;  /* 0x000000010400788c */ /* 0x000fd2000bf05270 */
[----:B------:R-:W-:Y:S05]  /*2040*/  BRA.U !UP0, `(.L_x_44) ;  /* 0x0000000108587547 */ /* 0x000fea000b800000 */
[----:B01-34-:R-:W2:Y:S02]  /*2050*/  LDC.64 R2, c[0x0][0x3a0] ;  /* 0x0000e800ff027b82 */ /* 0x01bea40000000a00 */
[----:B--2---:R-:W-:-:S05]  /*2060*/  IMAD.WIDE.U32 R6, R0, 0x4, R2 ;  /* 0x0000000400067825 */ /* 0x004fca00078e0002 */
[----:B------:R-:W2:Y:S02]  /*2070*/  LDG.E R9, desc[UR10][R6.64] ;  /* 0x0000000a06097981 */ /* 0x000ea4000c1e1900 */
[----:B--2---:R-:W-:-:S04]  /*2080*/  ISETP.GE.AND P0, PT, R9, R4, PT ;  /* 0x000000040900720c */ /* 0x004fc80003f06270 */
[----:B------:R-:W-:-:S13]  /*2090*/  ISETP.LT.OR P0, PT, R9, R5, P0 ;  /* 0x000000050900720c */ /* 0x000fda0000701670 */
[----:B------:R-:W0:Y:S02]  /*20a0*/  @!P0 LDC.64 R2, c[0x0][0x3a8] ;  /* 0x0000ea00ff028b82 */ /* 0x000e240000000a00 */
[----:B0-----:R-:W-:-:S05]  /*20b0*/  @!P0 IMAD.WIDE R2, R9, 0x4, R2 ;  /* 0x0000000409028825 */ /* 0x001fca00078e0202 */
[----:B------:R-:W2:Y:S02]  /*20c0*/  @!P0 LDG.E R8, desc[UR10][R2.64] ;  /* 0x0000000a02088981 */ /* 0x000ea4000c1e1900 */
[----:B--2---:R-:W-:-:S05]  /*20d0*/  @!P0 IADD3 R9, PT, PT, R8, 0x1, RZ ;  /* 0x0000000108098810 */ /* 0x004fca0007ffe0ff */
[----:B------:R0:W-:Y:S04]  /*20e0*/  @!P0 STG.E desc[UR10][R2.64], R9 ;  /* 0x0000000902008986 */ /* 0x0001e8000c10190a */
[----:B------:R-:W2:Y:S01]  /*20f0*/  LDG.E R11, desc[UR10][R6.64+0x4] ;  /* 0x0000040a060b7981 */ /* 0x000ea2000c1e1900 */
[----:B------:R-:W-:Y:S01]  /*2100*/  BSSY.RECONVERGENT B1, `(.L_x_45) ;  /* 0x0000009000017945 */ /* 0x000fe20003800200 */
[----:B--2---:R-:W-:-:S04]  /*2110*/  ISETP.GE.AND P0, PT, R11, R4, PT ;  /* 0x000000040b00720c */ /* 0x004fc80003f06270 */
[----:B------:R-:W-:-:S13]  /*2120*/  ISETP.LT.OR P0, PT, R11, R5, P0 ;  /* 0x000000050b00720c */ /* 0x000fda0000701670 */
[----:B0-----:R-:W-:Y:S05]  /*2130*/  @P0 BRA `(.L_x_46) ;  /* 0x0000000000140947 */ /* 0x001fea0003800000 */
[----:B------:R-:W0:Y:S02]  /*2140*/  LDC.64 R2, c[0x0][0x3a8] ;  /* 0x0000ea00ff027b82 */ /* 0x000e240000000a00 */
[----:B0-----:R-:W-:-:S05]  /*2150*/  IMAD.WIDE R2, R11, 0x4, R2 ;  /* 0x000000040b027825 */ /* 0x001fca00078e0202 */
[----:B------:R-:W2:Y:S02]  /*2160*/  LDG.E R6, desc[UR10][R2.64] ;  /* 0x0000000a02067981 */ /* 0x000ea4000c1e1900 */
[----:B--2---:R-:W-:-:S05]  /*2170*/  VIADD R7, R6, 0x1 ;  /* 0x0000000106077836 */ /* 0x004fca0000000000 */
[----:B------:R0:W-:Y:S02]  /*2180*/  STG.E desc[UR10][R2.64], R7 ;  /* 0x0000000702007986 */ /* 0x0001e4000c10190a */
.L_x_46:
[----:B------:R-:W-:Y:S05]  /*2190*/  BSYNC.RECONVERGENT B1 ;  /* 0x0000000000017941 */ /* 0x000fea0003800200 */
.L_x_45:
[----:B------:R-:W-:-:S07]  /*21a0*/  VIADD R0, R0, 0x2 ;  /* 0x0000000200007836 */ /* 0x000fce0000000000 */
.L_x_44:
[----:B------:R-:W-:-:S04]  /*21b0*/  ULOP3.LUT UR6, UR7, 0x1, URZ, 0xc0, !UPT ;  /* 0x0000000107067892 */ /* 0x000fc8000f8ec0ff */
[----:B------:R-:W-:-:S09]  /*21c0*/  UISETP.NE.U32.AND UP0, UPT, UR6, 0x1, UPT ;  /* 0x000000010600788c */ /* 0x000fd2000bf05070 */
[----:B------:R-:W-:Y:S05]  /*21d0*/  BRA.U UP0, `(.L_x_35) ;  /* 0x00000001002c7547 */ /* 0x000fea000b800000 */
[----:B01-34-:R-:W0:Y:S02]  /*21e0*/  LDC.64 R2, c[0x0][0x3a0] ;  /* 0x0000e800ff027b82 */ /* 0x01be240000000a00 */
[----:B0-----:R-:W-:-:S05]  /*21f0*/  IMAD.WIDE.U32 R2, R0, 0x4, R2 ;  /* 0x0000000400027825 */ /* 0x001fca00078e0002 */
[----:B--2---:R-:W2:Y:S02]  /*2200*/  LDG.E R7, desc[UR10][R2.64] ;  /* 0x0000000a02077981 */ /* 0x004ea4000c1e1900 */
[----:B--2---:R-:W-:-:S04]  /*2210*/  ISETP.GE.AND P0, PT, R7, R4, PT ;  /* 0x000000040700720c */ /* 0x004fc80003f06270 */
[----:B------:R-:W-:-:S13]  /*2220*/  ISETP.LT.OR P0, PT, R7, R5, P0 ;  /* 0x000000050700720c */ /* 0x000fda0000701670 */
[----:B------:R-:W-:Y:S05]  /*2230*/  @P0 BRA `(.L_x_35) ;  /* 0x0000000000140947 */ /* 0x000fea0003800000 */
[----:B------:R-:W0:Y:S02]  /*2240*/  LDC.64 R2, c[0x0][0x3a8] ;  /* 0x0000ea00ff027b82 */ /* 0x000e240000000a00 */
[----:B0-----:R-:W-:-:S05]  /*2250*/  IMAD.WIDE R2, R7, 0x4, R2 ;  /* 0x0000000407027825 */ /* 0x001fca00078e0202 */
[----:B------:R-:W2:Y:S02]  /*2260*/  LDG.E R0, desc[UR10][R2.64] ;  /* 0x0000000a02007981 */ /* 0x000ea4000c1e1900 */
[----:B--2---:R-:W-:-:S05]  /*2270*/  VIADD R7, R0, 0x1 ;  /* 0x0000000100077836 */ /* 0x004fca0000000000 */
[----:B------:R0:W-:Y:S02]  /*2280*/  STG.E desc[UR10][R2.64], R7 ;  /* 0x0000000702007986 */ /* 0x0001e4000c10190a */
.L_x_35:
[----:B------:R-:W-:Y:S05]  /*2290*/  BSYNC.RECONVERGENT B0 ;  /* 0x0000000000007941 */ /* 0x000fea0003800200 */
.L_x_27:
[----:B------:R-:W-:-:S13]  /*22a0*/  ISETP.GE.AND P0, PT, R5, R4, PT ;  /* 0x000000040500720c */ /* 0x000fda0003f06270 */
[----:B------:R-:W-:Y:S05]  /*22b0*/  @P0 EXIT ;  /* 0x000000000000094d */ /* 0x000fea0003800000 */
[----:B------:R-:W5:Y:S01]  /*22c0*/  LDCU.64 UR4, c[0x0][0x398] ;  /* 0x00007300ff0477ac */ /* 0x000f620008000a00 */
[----:B------:R-:W0:Y:S01]  /*22d0*/  LDCU UR6, c[0x0][0x394] ;  /* 0x00007280ff0677ac */ /* 0x000e220008000800 */
[----:B-----5:R-:W-:Y:S02]  /*22e0*/  UIADD3 UR4, UP0, UPT, UR4, 0x40, URZ ;  /* 0x0000004004047890 */ /* 0x020fe4000ff1e0ff */
[----:B0-----:R-:W-:Y:S02]  /*22f0*/  ULOP3.LUT UR7, UR6, 0xf, URZ, 0xc0, !UPT ;  /* 0x0000000f06077892 */ /* 0x001fe4000f8ec0ff */
[----:B------:R-:W-:Y:S02]  /*2300*/  ULOP3.LUT UR13, UR6, 0x7, URZ, 0xc0, !UPT ;  /* 0x00000007060d7892 */ /* 0x000fe4000f8ec0ff */
[----:B------:R-:W-:Y:S02]  /*2310*/  ULOP3.LUT UR9, UR6, 0x7ffffff0, URZ, 0xc0, !UPT ;  /* 0x7ffffff006097892 */ /* 0x000fe4000f8ec0ff */
[----:B------:R-:W-:-:S02]  /*2320*/  UIADD3.X UR5, UPT, UPT, URZ, UR5, URZ, UP0, !UPT ;  /* 0x00000005ff057290 */ /* 0x000fc400087fe4ff */
[----:B------:R-:W-:Y:S02]  /*2330*/  ULOP3.LUT UR6, UR6, 0x3, URZ, 0xc0, !UPT ;  /* 0x0000000306067892 */ /* 0x000fe4000f8ec0ff */
[----:B------:R-:W-:Y:S02]  /*2340*/  UIADD3 UR8, UPT, UPT, UR7, -0x1, URZ ;  /* 0xffffffff07087890 */ /* 0x000fe4000fffe0ff */
[----:B------:R-:W-:Y:S02]  /*2350*/  UIADD3 UR14, UPT, UPT, UR13, -0x1, URZ ;  /* 0xffffffff0d0e7890 */ /* 0x000fe4000fffe0ff */
[----:B------:R-:W-:-:S12]  /*2360*/  UIADD3 UR12, UPT, UPT, -UR9, URZ, URZ ;  /* 0x000000ff090c7290 */ /* 0x000fd8000fffe1ff */
.L_x_115:
[----:B01-34-:R-:W0:Y:S08]  /*2370*/  LDC.64 R2, c[0x0][0x3a8] ;  /* 0x0000ea00ff027b82 */ /* 0x01be300000000a00 */
[----:B------:R-:W1:Y:S01]  /*2380*/  LDC R0, c[0x0][0x394] ;  /* 0x0000e500ff007b82 */ /* 0x000e620000000800 */
[----:B0-----:R-:W-:-:S06]  /*2390*/  IMAD.WIDE R2, R5, 0x4, R2 ;  /* 0x0000000405027825 */ /* 0x001fcc00078e0202 */
[----:B------:R-:W3:Y:S01]  /*23a0*/  LDG.E R2, desc[UR10][R2.64] ;  /* 0x0000000a02027981 */ /* 0x000ee2000c1e1900 */
[----:B------:R-:W-:Y:S01]  /*23b0*/  BSSY.RECONVERGENT B0, `(.L_x_47) ;  /* 0x00002fa000007945 */ /* 0x000fe20003800200 */
[----:B-1----:R-:W-:-:S04]  /*23c0*/  ISETP.GE.AND P0, PT, R0, 0x1, PT ;  /* 0x000000010000780c */ /* 0x002fc80003f06270 */
[----:B---3--:R-:W-:-:S13]  /*23d0*/  ISETP.EQ.OR P0, PT, R2, RZ, !P0 ;  /* 0x000000ff0200720c */ /* 0x008fda0004702670 */
[----:B--2---:R-:W-:Y:S05]  /*23e0*/  @P0 BRA `(.L_x_48) ;  /* 0x0000002c00d80947 */ /* 0x004fea0003800000 */
[----:B------:R-:W-:Y:S01]  /*23f0*/  ISETP.GE.U32.AND P0, PT, R0, 0x10, PT ;  /* 0x000000100000780c */ /* 0x000fe20003f06070 */
[----:B--2---:R0:W1:Y:S01]  /*2400*/  I2F.F64 R8, R2 ;  /* 0x0000000200087312 */ /* 0x0040620000201c00 */
[----:B------:R-:W-:Y:S02]  /*2410*/  IMAD R3, R5, R0, RZ ;  /* 0x0000000005037224 */ /* 0x000fe400078e02ff */
[----:B------:R-:W-:-:S09]  /*2420*/  IMAD.MOV.U32 R22, RZ, RZ, RZ ;  /* 0x000000ffff167224 */ /* 0x000fd200078e00ff */
[----:B0-----:R-:W-:Y:S05]  /*2430*/  @!P0 BRA `(.L_x_49) ;  /* 0x0000001400e88947 */ /* 0x001fea0003800000 */
[----:B------:R-:W-:Y:S01]  /*2440*/  MOV R22, R3 ;  /* 0x0000000300167202 */ /* 0x000fe20000000f00 */
[----:B------:R-:W-:-:S07]  /*2450*/  IMAD.U32 R25, RZ, RZ, UR12 ;  /* 0x0000000cff197e24 */ /* 0x000fce000f8e00ff */
.L_x_82:
[----:B0-----:R-:W-:Y:S02]  /*2460*/  IMAD.U32 R20, RZ, RZ, UR4 ;  /* 0x00000004ff147e24 */ /* 0x001fe4000f8e00ff */
[----:B------:R-:W-:Y:S02]  /*2470*/  IMAD.U32 R21, RZ, RZ, UR5 ;  /* 0x00000005ff157e24 */ /* 0x000fe4000f8e00ff */
[----:B------:R-:W-:-:S05]  /*2480*/  IMAD.WIDE R20, R22, 0x8, R20 ;  /* 0x0000000816147825 */ /* 0x000fca00078e0214 */
[----:B------:R-:W2:Y:S01]  /*2490*/  LDG.E.64 R14, desc[UR10][R20.64+-0x40] ;  /* 0xffffc00a140e7981 */ /* 0x000ea2000c1e1b00 */
[----:B-1----:R-:W0:Y:S01]  /*24a0*/  MUFU.RCP64H R7, R9 ;  /* 0x0000000900077308 */ /* 0x002e220000001800 */
[----:B------:R-:W-:Y:S01]  /*24b0*/  IMAD.MOV.U32 R6, RZ, RZ, 0x1 ;  /* 0x00000001ff067424 */ /* 0x000fe200078e00ff */
[----:B------:R-:W-:Y:S01]  /*24c0*/  IADD3 R25, PT, PT, R25, 0x10, RZ ;  /* 0x0000001019197810 */ /* 0x000fe20007ffe0ff */
[----:B------:R-:W-:Y:S03]  /*24d0*/  BSSY.RECONVERGENT B2, `(.L_x_50) ;  /* 0x0000014000027945 */ /* 0x000fe60003800200 */
[----:B------:R-:W-:Y:S01]  /*24e0*/  ISETP.NE.AND P1, PT, R25, RZ, PT ;  /* 0x000000ff1900720c */ /* 0x000fe20003f25270 */
[----:B0-----:R-:W-:-:S08]  /*24f0*/  DFMA R10, -R8, R6, 1 ;  /* 0x3ff00000080a742b */ /* 0x001fd00000000106 */
[----:B------:R-:W-:-:S08]  /*2500*/  DFMA R10, R10, R10, R10 ;  /* 0x0000000a0a0a722b */ /* 0x000fd0000000000a */
[----:B------:R-:W-:-:S08]  /*2510*/  DFMA R10, R6, R10, R6 ;  /* 0x0000000a060a722b */ /* 0x000fd00000000006 */
[----:B------:R-:W-:-:S08]  /*2520*/  DFMA R6, -R8, R10, 1 ;  /* 0x3ff000000806742b */ /* 0x000fd0000000010a */
[----:B------:R-:W-:-:S08]  /*2530*/  DFMA R6, R10, R6, R10 ;  /* 0x000000060a06722b */ /* 0x000fd0000000000a */
[----:B--2---:R-:W-:Y:S01]  /*2540*/  DMUL R10, R14, R6 ;  /* 0x000000060e0a7228 */ /* 0x004fe20000000000 */
[----:B------:R-:W-:-:S07]  /*2550*/  FSETP.GEU.AND P2, PT, |R15|, 6.5827683646048100446e-37, PT ;  /* 0x036000000f00780b */ /* 0x000fce0003f4e200 */
[----:B------:R-:W-:-:S08]  /*2560*/  DFMA R12, -R8, R10, R14 ;  /* 0x0000000a080c722b */ /* 0x000fd0000000010e */
[----:B------:R-:W-:-:S10]  /*2570*/  DFMA R6, R6, R12, R10 ;  /* 0x0000000c0606722b */ /* 0x000fd4000000000a */
[----:B------:R-:W-:-:S05]  /*2580*/  FFMA R0, RZ, R9, R7 ;  /* 0x00000009ff007223 */ /* 0x000fca0000000007 */
[----:B------:R-:W-:-:S13]  /*2590*/  FSETP.GT.AND P0, PT, |R0|, 1.469367938527859385e-39, PT ;  /* 0x001000000000780b */ /* 0x000fda0003f04200 */
[----:B------:R-:W-:Y:S05]  /*25a0*/  @P0 BRA P2, `(.L_x_51) ;  /* 0x0000000000180947 */ /* 0x000fea0001000000 */
[----:B------:R-:W-:Y:S01]  /*25b0*/  IMAD.MOV.U32 R12, RZ, RZ, R8 ;  /* 0x000000ffff0c7224 */ /* 0x000fe200078e0008 */
[----:B------:R-:W-:Y:S01]  /*25c0*/  MOV R6, 0x25f0 ;  /* 0x000025f000067802 */ /* 0x000fe20000000f00 */
[----:B------:R-:W-:-:S07]  /*25d0*/  IMAD.MOV.U32 R13, RZ, RZ, R9 ;  /* 0x000000ffff0d7224 */ /* 0x000fce00078e0009 */
[----:B------:R-:W-:Y:S05]  /*25e0*/  CALL.REL.NOINC `($__internal_0_$__cuda_sm20_div_rn_f64_full) ;  /* 0x0000002c006c7944 */ /* 0x000fea0003c00000 */
[----:B------:R-:W-:Y:S02]  /*25f0*/  IMAD.MOV.U32 R6, RZ, RZ, R10 ;  /* 0x000000ffff067224 */ /* 0x000fe400078e000a */
[----:B------:R-:W-:-:S07]  /*2600*/  IMAD.MOV.U32 R7, RZ, RZ, R11 ;  /* 0x000000ffff077224 */ /* 0x000fce00078e000b */
.L_x_51:
[----:B------:R-:W-:Y:S05]  /*2610*/  BSYNC.RECONVERGENT B2 ;  /* 0x0000000000027941 */ /* 0x000fea0003800200 */
.L_x_50:
[----:B------:R-:W2:Y:S01]  /*2620*/  LDG.E.64 R14, desc[UR10][R20.64+-0x38] ;  /* 0xffffc80a140e7981 */ /* 0x000ea2000c1e1b00 */
[----:B------:R-:W0:Y:S01]  /*2630*/  MUFU.RCP64H R11, R9 ;  /* 0x00000009000b7308 */ /* 0x000e220000001800 */
[----:B------:R-:W-:Y:S01]  /*2640*/  MOV R10, 0x1 ;  /* 0x00000001000a7802 */ /* 0x000fe20000000f00 */
[----:B------:R-:W-:Y:S01]  /*2650*/  BSSY.RECONVERGENT B2, `(.L_x_52) ;  /* 0x0000012000027945 */ /* 0x000fe20003800200 */
[----:B------:R1:W-:Y:S04]  /*2660*/  STG.E.64 desc[UR10][R20.64+-0x40], R6 ;  /* 0xffffc00614007986 */ /* 0x0003e8000c101b0a */
        /* <DEDUP_REMOVED lines=11> */
[----:B-1----:R-:W-:Y:S05]  /*2720*/  @P0 BRA P2, `(.L_x_53) ;  /* 0x0000000000100947 */ /* 0x002fea0001000000 */
[----:B------:R-:W-:Y:S01]  /*2730*/  IMAD.MOV.U32 R12, RZ, RZ, R8 ;  /* 0x000000ffff0c7224 */ /* 0x000fe200078e0008 */
[----:B------:R-:W-:Y:S01]  /*2740*/  MOV R6, 0x2770 ;  /* 0x0000277000067802 */ /* 0x000fe20000000f00 */
[----:B------:R-:W-:-:S07]  /*2750*/  IMAD.MOV.U32 R13, RZ, RZ, R9 ;  /* 0x000000ffff0d7224 */ /* 0x000fce00078e0009 */
[----:B------:R-:W-:Y:S05]  /*2760*/  CALL.REL.NOINC `($__internal_0_$__cuda_sm20_div_rn_f64_full) ;  /* 0x0000002c000c7944 */ /* 0x000fea0003c00000 */
.L_x_53:
[----:B------:R-:W-:Y:S05]  /*2770*/  BSYNC.RECONVERGENT B2 ;  /* 0x0000000000027941 */ /* 0x000fea0003800200 */
.L_x_52:
[----:B------:R-:W2:Y:S01]  /*2780*/  LDG.E.64 R14, desc[UR10][R20.64+-0x30] ;  /* 0xffffd00a140e7981 */ /* 0x000ea2000c1e1b00 */
[----:B------:R-:W0:Y:S01]  /*2790*/  MUFU.RCP64H R7, R9 ;  /* 0x0000000900077308 */ /* 0x000e220000001800 */
[----:B------:R-:W-:Y:S01]  /*27a0*/  IMAD.MOV.U32 R6, RZ, RZ, 0x1 ;  /* 0x00000001ff067424 */ /* 0x000fe200078e00ff */
        /* <DEDUP_REMOVED lines=15> */
[----:B------:R-:W-:Y:S02]  /*28a0*/  MOV R13, R9 ;  /* 0x00000009000d7202 */ /* 0x000fe40000000f00 */
[----:B------:R-:W-:-:S07]  /*28b0*/  MOV R6, 0x28d0 ;  /* 0x000028d000067802 */ /* 0x000fce0000000f00 */
[----:B------:R-:W-:Y:S05]  /*28c0*/  CALL.REL.NOINC `($__internal_0_$__cuda_sm20_div_rn_f64_full) ;  /* 0x0000002800b47944 */ /* 0x000fea0003c00000 */
[----:B------:R-:W-:Y:S02]  /*28d0*/  IMAD.MOV.U32 R6, RZ, RZ, R10 ;  /* 0x000000ffff067224 */ /* 0x000fe400078e000a */
[----:B------:R-:W-:-:S07]  /*28e0*/  IMAD.MOV.U32 R7, RZ, RZ, R11 ;  /* 0x000000ffff077224 */ /* 0x000fce00078e000b */
.L_x_55:
[----:B------:R-:W-:Y:S05]  /*28f0*/  BSYNC.RECONVERGENT B2 ;  /* 0x0000000000027941 */ /* 0x000fea0003800200 */
.L_x_54:
        /* <DEDUP_REMOVED lines=21> */
.L_x_57:
[----:B------:R-:W-:Y:S05]  /*2a50*/  BSYNC.RECONVERGENT B2 ;  /* 0x0000000000027941 */ /* 0x000fea0003800200 */
.L_x_56:
        /* <DEDUP_REMOVED lines=21> */
[----:B------:R-:W-:Y:S01]  /*2bb0*/  IMAD.MOV.U32 R6, RZ, RZ, R10 ;  /* 0x000000ffff067224 */ /* 0x000fe200078e000a */
[----:B------:R-:W-:-:S07]  /*2bc0*/  MOV R7, R11 ;  /* 0x0000000b00077202 */ /* 0x000fce0000000f00 */
.L_x_59:
[----:B------:R-:W-:Y:S05]  /*2bd0*/  BSYNC.RECONVERGENT B2 ;  /* 0x0000000000027941 */ /* 0x000fea0003800200 */
.L_x_58:
        /* <DEDUP_REMOVED lines=21> */
.L_x_61:
[----:B------:R-:W-:Y:S05]  /*2d30*/  BSYNC.RECONVERGENT B2 ;  /* 0x0000000000027941 */ /* 0x000fea0003800200 */
.L_x_60:
        /* <DEDUP_REMOVED lines=17> */
[----:B------:R-:W-:Y:S01]  /*2e50*/  MOV R12, R8 ;  /* 0x00000008000c7202 */ /* 0x000fe20000000f00 */
[----:B------:R-:W-:Y:S01]  /*2e60*/  IMAD.MOV.U32 R13, RZ, RZ, R9 ;  /* 0x000000ffff0d7224 */ /* 0x000fe200078e0009 */
[----:B------:R-:W-:-:S07]  /*2e70*/  MOV R6, 0x2e90 ;  /* 0x00002e9000067802 */ /* 0x000fce0000000f00 */
[----:B------:R-:W-:Y:S05]  /*2e80*/  CALL.REL.NOINC `($__internal_0_$__cuda_sm20_div_rn_f64_full) ;  /* 0x0000002400447944 */ /* 0x000fea0003c00000 */
[----:B------:R-:W-:Y:S02]  /*2e90*/  IMAD.MOV.U32 R6, RZ, RZ, R10 ;  /* 0x000000ffff067224 */ /* 0x000fe400078e000a */
[----:B------:R-:W-:-:S07]  /*2ea0*/  IMAD.MOV.U32 R7, RZ, RZ, R11 ;  /* 0x000000ffff077224 */ /* 0x000fce00078e000b */
.L_x_63:
[----:B------:R-:W-:Y:S05]  /*2eb0*/  BSYNC.RECONVERGENT B2 ;  /* 0x0000000000027941 */ /* 0x000fea0003800200 */
.L_x_62:
        /* <DEDUP_REMOVED lines=21> */
.L_x_65:
[----:B------:R-:W-:Y:S05]  /*3010*/  BSYNC.RECONVERGENT B2 ;  /* 0x0000000000027941 */ /* 0x000fea0003800200 */
.L_x_64:
        /* <DEDUP_REMOVED lines=21> */
[----:B------:R-:W-:Y:S01]  /*3170*/  MOV R6, R10 ;  /* 0x0000000a00067202 */ /* 0x000fe20000000f00 */
[----:B------:R-:W-:-:S07]  /*3180*/  IMAD.MOV.U32 R7, RZ, RZ, R11 ;  /* 0x000000ffff077224 */ /* 0x000fce00078e000b */
.L_x_67:
[----:B------:R-:W-:Y:S05]  /*3190*/  BSYNC.RECONVERGENT B2 ;  /* 0x0000000000027941 */ /* 0x000fea0003800200 */
.L_x_66:
        /* <DEDUP_REMOVED lines=21> */
.L_x_69:
[----:B------:R-:W-:Y:S05]  /*32f0*/  BSYNC.RECONVERGENT B2 ;  /* 0x0000000000027941 */ /* 0x000fea0003800200 */
.L_x_68:
        /* <DEDUP_REMOVED lines=21> */
[----:B------:R-:W-:Y:S02]  /*3450*/  IMAD.MOV.U32 R6, RZ, RZ, R10 ;  /* 0x000000ffff067224 */ /* 0x000fe400078e000a */
[----:B------:R-:W-:-:S07]  /*3460*/  IMAD.MOV.U32 R7, RZ, RZ, R11 ;  /* 0x000000ffff077224 */ /* 0x000fce00078e000b */
.L_x_71:
[----:B------:R-:W-:Y:S05]  /*3470*/  BSYNC.RECONVERGENT B2 ;  /* 0x0000000000027941 */ /* 0x000fea0003800200 */
.L_x_70:
        /* <DEDUP_REMOVED lines=21> */
.L_x_73:
[----:B------:R-:W-:Y:S05]  /*35d0*/  BSYNC.RECONVERGENT B2 ;  /* 0x0000000000027941 */ /* 0x000fea0003800200 */
.L_x_72:
        /* <DEDUP_REMOVED lines=23> */
.L_x_75:
[----:B------:R-:W-:Y:S05]  /*3750*/  BSYNC.RECONVERGENT B2 ;  /* 0x0000000000027941 */ /* 0x000fea0003800200 */
.L_x_74:
        /* <DEDUP_REMOVED lines=21> */
.L_x_77:
[----:B------:R-:W-:Y:S05]  /*38b0*/  BSYNC.RECONVERGENT B2 ;  /* 0x0000000000027941 */ /* 0x000fea0003800200 */
.L_x_76:
        /* <DEDUP_REMOVED lines=23> */
.L_x_79:
[----:B------:R-:W-:Y:S05]  /*3a30*/  BSYNC.RECONVERGENT B2 ;  /* 0x0000000000027941 */ /* 0x000fea0003800200 */
.L_x_78:
        /* <DEDUP_REMOVED lines=21> */
.L_x_81:
[----:B------:R-:W-:Y:S05]  /*3b90*/  BSYNC.RECONVERGENT B2 ;  /* 0x0000000000027941 */ /* 0x000fea0003800200 */
.L_x_80:
[----:B------:R0:W-:Y:S01]  /*3ba0*/  STG.E.64 desc[UR10][R20.64+0x38], R10 ;  /* 0x0000380a14007986 */ /* 0x0001e2000c101b0a */
[----:B------:R-:W-:Y:S01]  /*3bb0*/  VIADD R22, R22, 0x10 ;  /* 0x0000001016167836 */ /* 0x000fe20000000000 */
[----:B------:R-:W-:Y:S06]  /*3bc0*/  @P1 BRA `(.L_x_82) ;  /* 0xffffffe800241947 */ /* 0x000fec000383ffff */
[----:B------:R-:W-:-:S07]  /*3bd0*/  IMAD.U32 R22, RZ, RZ, UR9 ;  /* 0x00000009ff167e24 */ /* 0x000fce000f8e00ff */
.L_x_49:
[----:B------:R-:W-:-:S09]  /*3be0*/  UISETP.NE.AND UP0, UPT, UR7, URZ, UPT ;  /* 0x000000ff0700728c */ /* 0x000fd2000bf05270 */
[----:B------:R-:W-:Y:S05]  /*3bf0*/  BRA.U !UP0, `(.L_x_48) ;  /* 0x0000001508d47547 */ /* 0x000fea000b800000 */
[----:B------:R-:W-:-:S09]  /*3c00*/  UISETP.GE.U32.AND UP0, UPT, UR8, 0x7, UPT ;  /* 0x000000070800788c */ /* 0x000fd2000bf06070 */
[----:B------:R-:W-:Y:S05]  /*3c10*/  BRA.U !UP0, `(.L_x_83) ;  /* 0x0000000908f07547 */ /* 0x000fea000b800000 */
[----:B0-----:R-:W0:Y:S01]  /*3c20*/  LDC.64 R20, c[0x0][0x398] ;  /* 0x0000e600ff147b82 */ /* 0x001e220000000a00 */
[----:B------:R-:W-:-:S05]  /*3c30*/  IADD3 R7, PT, PT, R3, R22, RZ ;  /* 0x0000001603077210 */ /* 0x000fca0007ffe0ff */
[----:B0-----:R-:W-:-:S05]  /*3c40*/  IMAD.WIDE R20, R7, 0x8, R20 ;  /* 0x0000000807147825 */ /* 0x001fca00078e0214 */
[----:B------:R-:W2:Y:S01]  /*3c50*/  LDG.E.64 R14, desc[UR10][R20.64] ;  /* 0x0000000a140e7981 */ /* 0x000ea2000c1e1b00 */
[----:B-1----:R-:W0:Y:S01]  /*3c60*/  MUFU.RCP64H R7, R9 ;  /* 0x0000000900077308 */ /* 0x002e220000001800 */
[----:B------:R-:W-:Y:S01]  /*3c70*/  IMAD.MOV.U32 R6, RZ, RZ, 0x1 ;  /* 0x00000001ff067424 */ /* 0x000fe200078e00ff */
[----:B------:R-:W-:Y:S05]  /*3c80*/  BSSY.RECONVERGENT B2, `(.L_x_84) ;  /* 0x0000013000027945 */ /* 0x000fea0003800200 */
        /* <DEDUP_REMOVED lines=16> */
[----:B------:R-:W-:Y:S01]  /*3d90*/  MOV R6, R10 ;  /* 0x0000000a00067202 */ /* 0x000fe20000000f00 */
[----:B------:R-:W-:-:S07]  /*3da0*/  IMAD.MOV.U32 R7, RZ, RZ, R11 ;  /* 0x000000ffff077224 */ /* 0x000fce00078e000b */
.L_x_85:
[----:B------:R-:W-:Y:S05]  /*3db0*/  BSYNC.RECONVERGENT B2 ;  /* 0x0000000000027941 */ /* 0x000fea0003800200 */
.L_x_84:
        /* <DEDUP_REMOVED lines=21> */
.L_x_87:
[----:B------:R-:W-:Y:S05]  /*3f10*/  BSYNC.RECONVERGENT B2 ;  /* 0x0000000000027941 */ /* 0x000fea0003800200 */
.L_x_86:
        /* <DEDUP_REMOVED lines=23> */
.L_x_89:
[----:B------:R-:W-:Y:S05]  /*4090*/  BSYNC.RECONVERGENT B2 ;  /* 0x0000000000027941 */ /* 0x000fea0003800200 */
.L_x_88:
        /* <DEDUP_REMOVED lines=21> */
.L_x_91:
[----:B------:R-:W-:Y:S05]  /*41f0*/  BSYNC.RECONVERGENT B2 ;  /* 0x0000000000027941 */ /* 0x000fea0003800200 */
.L_x_90:
        /* <DEDUP_REMOVED lines=23> */
.L_x_93:
[----:B------:R-:W-:Y:S05]  /*4370*/  BSYNC.RECONVERGENT B2 ;  /* 0x0000000000027941 */ /* 0x000fea0003800200 */
.L_x_92:
        /* <DEDUP_REMOVED lines=21> */
.L_x_95:
[----:B------:R-:W-:Y:S05]  /*44d0*/  BSYNC.RECONVERGENT B2 ;  /* 0x0000000000027941 */ /* 0x000fea0003800200 */
.L_x_94:
        /* <DEDUP_REMOVED lines=23> */
.L_x_97:
[----:B------:R-:W-:Y:S05]  /*4650*/  BSYNC.RECONVERGENT B2 ;  /* 0x0000000000027941 */ /* 0x000fea0003800200 */
.L_x_96:
        /* <DEDUP_REMOVED lines=21> */
.L_x_99:
[----:B------:R-:W-:Y:S05]  /*47b0*/  BSYNC.RECONVERGENT B2 ;  /* 0x0000000000027941 */ /* 0x000fea0003800200 */
.L_x_98:
[----:B------:R2:W-:Y:S01]  /*47c0*/  STG.E.64 desc[UR10][R20.64+0x38], R10 ;  /* 0x0000380a14007986 */ /* 0x0005e2000c101b0a */
[----:B------:R-:W-:-:S07]  /*47d0*/  VIADD R22, R22, 0x8 ;  /* 0x0000000816167836 */ /* 0x000fce0000000000 */
.L_x_83:
[----:B------:R-:W-:-:S09]  /*47e0*/  UISETP.NE.AND UP0, UPT, UR13, URZ, UPT ;  /* 0x000000ff0d00728c */ /* 0x000fd2000bf05270 */
[----:B------:R-:W-:Y:S05]  /*47f0*/  BRA.U !UP0, `(.L_x_48) ;  /* 0x0000000908d47547 */ /* 0x000fea000b800000 */
[----:B------:R-:W-:-:S09]  /*4800*/  UISETP.GE.U32.AND UP0, UPT, UR14, 0x3, UPT ;  /* 0x000000030e00788c */ /* 0x000fd2000bf06070 */
[----:B------:R-:W-:Y:S05]  /*4810*/  BRA.U !UP0, `(.L_x_100) ;  /* 0x0000000508807547 */ /* 0x000fea000b800000 */
[----:B0-2---:R-:W0:Y:S01]  /*4820*/  LDC.64 R20, c[0x0][0x398] ;  /* 0x0000e600ff147b82 */ /* 0x005e220000000a00 */
[----:B------:R-:W-:-:S04]  /*4830*/  IMAD.IADD R7, R3, 0x1, R22 ;  /* 0x0000000103077824 */ /* 0x000fc800078e0216 */
        /* <DEDUP_REMOVED lines=17> */
[----:B------:R-:W-:Y:S01]  /*4950*/  MOV R12, R8 ;  /* 0x00000008000c7202 */ /* 0x000fe20000000f00 */
[----:B------:R-:W-:Y:S01]  /*4960*/  IMAD.MOV.U32 R13, RZ, RZ, R9 ;  /* 0x000000ffff0d7224 */ /* 0x000fe200078e0009 */
[----:B------:R-:W-:-:S07]  /*4970*/  MOV R6, 0x4990 ;  /* 0x0000499000067802 */ /* 0x000fce0000000f00 */
[----:B------:R-:W-:Y:S05]  /*4980*/  CALL.REL.NOINC `($__internal_0_$__cuda_sm20_div_rn_f64_full) ;  /* 0x0000000800847944 */ /* 0x000fea0003c00000 */
[----:B------:R-:W-:Y:S02]  /*4990*/  IMAD.MOV.U32 R6, RZ, RZ, R10 ;  /* 0x000000ffff067224 */ /* 0x000fe400078e000a */
[----:B------:R-:W-:-:S07]  /*49a0*/  IMAD.MOV.U32 R7, RZ, RZ, R11 ;  /* 0x000000ffff077224 */ /* 0x000fce00078e000b */
.L_x_102:
[----:B------:R-:W-:Y:S05]  /*49b0*/  BSYNC.RECONVERGENT B2 ;  /* 0x0000000000027941 */ /* 0x000fea0003800200 */
.L_x_101:
        /* <DEDUP_REMOVED lines=21> */
.L_x_104:
[----:B------:R-:W-:Y:S05]  /*4b10*/  BSYNC.RECONVERGENT B2 ;  /* 0x0000000000027941 */ /* 0x000fea0003800200 */
.L_x_103:
        /* <DEDUP_REMOVED lines=23> */
.L_x_106:
[----:B------:R-:W-:Y:S05]  /*4c90*/  BSYNC.RECONVERGENT B2 ;  /* 0x0000000000027941 */ /* 0x000fea0003800200 */
.L_x_105:
        /* <DEDUP_REMOVED lines=21> */
.L_x_108:
[----:B------:R-:W-:Y:S05]  /*4df0*/  BSYNC.RECONVERGENT B2 ;  /* 0x0000000000027941 */ /* 0x000fea0003800200 */
.L_x_107:
[----:B------:R3:W-:Y:S01]  /*4e00*/  STG.E.64 desc[UR10][R20.64+0x18], R10 ;  /* 0x0000180a14007986 */ /* 0x0007e2000c101b0a */
[----:B------:R-:W-:-:S07]  /*4e10*/  VIADD R22, R22, 0x4 ;  /* 0x0000000416167836 */ /* 0x000fce0000000000 */
.L_x_100:
[----:B------:R-:W-:-:S09]  /*4e20*/  UISETP.NE.AND UP0, UPT, UR6, URZ, UPT ;  /* 0x000000ff0600728c */ /* 0x000fd2000bf05270 */
[----:B------:R-:W-:Y:S05]  /*4e30*/  BRA.U !UP0, `(.L_x_48) ;  /* 0x0000000508447547 */ /* 0x000fea000b800000 */
[----:B0-23--:R-:W0:Y:S01]  /*4e40*/  LDC.64 R20, c[0x0][0x398] ;  /* 0x0000e600ff147b82 */ /* 0x00de220000000a00 */
[----:B------:R-:W-:-:S05]  /*4e50*/  IADD3 R3, PT, PT, R3, R22, RZ ;  /* 0x0000001603037210 */ /* 0x000fca0007ffe0ff */
[----:B0-----:R-:W-:-:S05]  /*4e60*/  IMAD.WIDE R20, R3, 0x8, R20 ;  /* 0x0000000803147825 */ /* 0x001fca00078e0214 */
[----:B------:R-:W2:Y:S01]  /*4e70*/  LDG.E.64 R14, desc[UR10][R20.64] ;  /* 0x0000000a140e7981 */ /* 0x000ea2000c1e1b00 */
[----:B-1----:R-:W0:Y:S01]  /*4e80*/  MUFU.RCP64H R3, R9 ;  /* 0x0000000900037308 */ /* 0x002e220000001800 */
[----:B------:R-:W-:Y:S01]  /*4e90*/  IMAD.MOV.U32 R2, RZ, RZ, 0x1 ;  /* 0x00000001ff027424 */ /* 0x000fe200078e00ff */
[----:B------:R-:W-:Y:S01]  /*4ea0*/  BSSY.RECONVERGENT B2, `(.L_x_109) ;  /* 0x0000015000027945 */ /* 0x000fe20003800200 */
[----:B------:R-:W-:-:S05]  /*4eb0*/  IMAD.U32 R0, RZ, RZ, UR6 ;  /* 0x00000006ff007e24 */ /* 0x000fca000f8e00ff */
[----:B------:R-:W-:Y:S01]  /*4ec0*/  ISETP.NE.AND P1, PT, R0, 0x1, PT ;  /* 0x000000010000780c */ /* 0x000fe20003f25270 */
        /* <DEDUP_REMOVED lines=13> */
[----:B------:R-:W-:Y:S02]  /*4fa0*/  MOV R13, R9 ;  /* 0x00000009000d7202 */ /* 0x000fe40000000f00 */
[----:B------:R-:W-:-:S07]  /*4fb0*/  MOV R6, 0x4fd0 ;  /* 0x00004fd000067802 */ /* 0x000fce0000000f00 */
[----:B------:R-:W-:Y:S05]  /*4fc0*/  CALL.REL.NOINC `($__internal_0_$__cuda_sm20_div_rn_f64_full) ;  /* 0x0000000000f47944 */ /* 0x000fea0003c00000 */
[----:B------:R-:W-:Y:S02]  /*4fd0*/  IMAD.MOV.U32 R2, RZ, RZ, R10 ;  /* 0x000000ffff027224 */ /* 0x000fe400078e000a */
[----:B------:R-:W-:-:S07]  /*4fe0*/  IMAD.MOV.U32 R3, RZ, RZ, R11 ;  /* 0x000000ffff037224 */ /* 0x000fce00078e000b */
.L_x_110:
[----:B------:R-:W-:Y:S05]  /*4ff0*/  BSYNC.RECONVERGENT B2 ;  /* 0x0000000000027941 */ /* 0x000fea0003800200 */
.L_x_109:
[----:B------:R4:W-:Y:S01]  /*5000*/  STG.E.64 desc[UR10][R20.64], R2 ;  /* 0x0000000214007986 */ /* 0x0009e2000c101b0a */
[----:B------:R-:W-:Y:S05]  /*5010*/  @!P1 BRA `(.L_x_48) ;  /* 0x0000000000cc9947 */ /* 0x000fea0003800000 */
[----:B------:R-:W2:Y:S01]  /*5020*/  LDG.E.64 R14, desc[UR10][R20.64+0x8] ;  /* 0x0000080a140e7981 */ /* 0x000ea2000c1e1b00 */
[----:B----4-:R-:W0:Y:S01]  /*5030*/  MUFU.RCP64H R3, R9 ;  /* 0x0000000900037308 */ /* 0x010e220000001800 */
[----:B------:R-:W-:Y:S01]  /*5040*/  IMAD.MOV.U32 R2, RZ, RZ, 0x1 ;  /* 0x00000001ff027424 */ /* 0x000fe200078e00ff */
[----:B------:R-:W-:Y:S01]  /*5050*/  MOV R0, UR6 ;  /* 0x0000000600007c02 */ /* 0x000fe20008000f00 */
[----:B------:R-:W-:Y:S03]  /*5060*/  BSSY.RECONVERGENT B2, `(.L_x_111) ;  /* 0x0000014000027945 */ /* 0x000fe60003800200 */
        /* <DEDUP_REMOVED lines=17> */
[----:B------:R-:W-:Y:S01]  /*5180*/  IMAD.MOV.U32 R2, RZ, RZ, R10 ;  /* 0x000000ffff027224 */ /* 0x000fe200078e000a */
[----:B------:R-:W-:-:S07]  /*5190*/  MOV R3, R11 ;  /* 0x0000000b00037202 */ /* 0x000fce0000000f00 */
.L_x_112:
[----:B------:R-:W-:Y:S05]  /*51a0*/  BSYNC.RECONVERGENT B2 ;  /* 0x0000000000027941 */ /* 0x000fea0003800200 */
.L_x_111:
[----:B------:R0:W-:Y:S01]  /*51b0*/  STG.E.64 desc[UR10][R20.64+0x8], R2 ;  /* 0x0000080214007986 */ /* 0x0001e2000c101b0a */
[----:B------:R-:W-:Y:S05]  /*51c0*/  @!P1 BRA `(.L_x_48) ;  /* 0x0000000000609947 */ /* 0x000fea0003800000 */
[----:B------:R-:W2:Y:S01]  /*51d0*/  LDG.E.64 R14, desc[UR10][R20.64+0x10] ;  /* 0x0000100a140e7981 */ /* 0x000ea2000c1e1b00 */
[----:B0-----:R-:W0:Y:S01]  /*51e0*/  MUFU.RCP64H R3, R9 ;  /* 0x0000000900037308 */ /* 0x001e220000001800 */
        /* <DEDUP_REMOVED lines=20> */
.L_x_114:
[----:B------:R-:W-:Y:S05]  /*5330*/  BSYNC.RECONVERGENT B2 ;  /* 0x0000000000027941 */ /* 0x000fea0003800200 */
.L_x_113:
[----:B------:R0:W-:Y:S02]  /*5340*/  STG.E.64 desc[UR10][R20.64+0x10], R2 ;  /* 0x0000100214007986 */ /* 0x0001e4000c101b0a */
.L_x_48:
[----:B------:R-:W-:Y:S05]  /*5350*/  BSYNC.RECONVERGENT B0 ;  /* 0x0000000000007941 */ /* 0x000fea0003800200 */
.L_x_47:
[----:B------:R-:W-:-:S05]  /*5360*/  VIADD R5, R5, 0x1 ;  /* 0x0000000105057836 */ /* 0x000fca0000000000 */
[----:B------:R-:W-:-:S13]  /*5370*/  ISETP.NE.AND P0, PT, R5, R4, PT ;  /* 0x000000040500720c */ /* 0x000fda0003f05270 */
[----:B------:R-:W-:Y:S05]  /*5380*/  @P0 BRA `(.L_x_115) ;  /* 0xffffffcc00f80947 */ /* 0x000fea000383ffff */
[----:B------:R-:W-:Y:S05]  /*5390*/  EXIT ;  /* 0x000000000000794d */ /* 0x000fea0003800000 */
        .weak           $__internal_0_$__cuda_sm20_div_rn_f64_full
        .type           $__internal_0_$__cuda_sm20_div_rn_f64_full,@function
        .size           $__internal_0_$__cuda_sm20_div_rn_f64_full,(.L_x_127 - $__internal_0_$__cuda_sm20_div_rn_f64_full)
$__internal_0_$__cuda_sm20_div_rn_f64_full:
[C---:B------:R-:W-:Y:S01]  /*53a0*/  FSETP.GEU.AND P0, PT, |R13|.reuse, 1.469367938527859385e-39, PT ;  /* 0x001000000d00780b */ /* 0x040fe20003f0e200 */
[----:B------:R-:W-:Y:S01]  /*53b0*/  IMAD.MOV.U32 R0, RZ, RZ, 0x1ca00000 ;  /* 0x1ca00000ff007424 */ /* 0x000fe200078e00ff */
[----:B------:R-:W-:Y:S01]  /*53c0*/  LOP3.LUT R10, R13, 0x800fffff, RZ, 0xc0, !PT ;  /* 0x800fffff0d0a7812 */ /* 0x000fe200078ec0ff */
[----:B------:R-:W-:Y:S01]  /*53d0*/  BSSY.RECONVERGENT B1, `(.L_x_116) ;  /* 0x0000054000017945 */ /* 0x000fe20003800200 */
[C---:B------:R-:W-:Y:S02]  /*53e0*/  FSETP.GEU.AND P3, PT, |R15|.reuse, 1.469367938527859385e-39, PT ;  /* 0x001000000f00780b */ /* 0x040fe40003f6e200 */
[----:B------:R-:W-:Y:S01]  /*53f0*/  LOP3.LUT R11, R10, 0x3ff00000, RZ, 0xfc, !PT ;  /* 0x3ff000000a0b7812 */ /* 0x000fe200078efcff */
[----:B------:R-:W-:Y:S01]  /*5400*/  IMAD.MOV.U32 R10, RZ, RZ, R12 ;  /* 0x000000ffff0a7224 */ /* 0x000fe200078e000c */
[----:B------:R-:W-:Y:S02]  /*5410*/  MOV R26, 0x1 ;  /* 0x00000001001a7802 */ /* 0x000fe40000000f00 */
[----:B------:R-:W-:-:S02]  /*5420*/  LOP3.LUT R2, R15, 0x7ff00000, RZ, 0xc0, !PT ;  /* 0x7ff000000f027812 */ /* 0x000fc400078ec0ff */
[----:B------:R-:W-:Y:S01]  /*5430*/  LOP3.LUT R7, R13, 0x7ff00000, RZ, 0xc0, !PT ;  /* 0x7ff000000d077812 */ /* 0x000fe200078ec0ff */
[----:B------:R-:W-:-:S03]  /*5440*/  @!P0 DMUL R10, R12, 8.98846567431157953865e+307 ;  /* 0x7fe000000c0a8828 */ /* 0x000fc60000000000 */
[C---:B------:R-:W-:Y:S02]  /*5450*/  ISETP.GE.U32.AND P2, PT, R2.reuse, R7, PT ;  /* 0x000000070200720c */ /* 0x040fe40003f46070 */
[----:B------:R-:W-:Y:S01]  /*5460*/  @!P3 LOP3.LUT R17, R13, 0x7ff00000, RZ, 0xc0, !PT ;  /* 0x7ff000000d11b812 */ /* 0x000fe200078ec0ff */
[----:B------:R-:W0:Y:S03]  /*5470*/  MUFU.RCP64H R27, R11 ;  /* 0x0000000b001b7308 */ /* 0x000e260000001800 */
[----:B------:R-:W-:Y:S02]  /*5480*/  @!P3 ISETP.GE.U32.AND P4, PT, R2, R17, PT ;  /* 0x000000110200b20c */ /* 0x000fe40003f86070 */
[C---:B------:R-:W-:Y:S02]  /*5490*/  SEL R17, R0.reuse, 0x63400000, !P2 ;  /* 0x6340000000117807 */ /* 0x040fe40005000000 */
[----:B------:R-:W-:-:S02]  /*54a0*/  @!P3 SEL R23, R0, 0x63400000, !P4 ;  /* 0x634000000017b807 */ /* 0x000fc40006000000 */
[--C-:B------:R-:W-:Y:S02]  /*54b0*/  LOP3.LUT R17, R17, 0x800fffff, R15.reuse, 0xf8, !PT ;  /* 0x800fffff11117812 */ /* 0x100fe400078ef80f */
[----:B------:R-:W-:Y:S02]  /*54c0*/  @!P3 LOP3.LUT R16, R23, 0x80000000, R15, 0xf8, !PT ;  /* 0x800000001710b812 */ /* 0x000fe400078ef80f */
[----:B------:R-:W-:Y:S02]  /*54d0*/  MOV R23, R2 ;  /* 0x0000000200177202 */ /* 0x000fe40000000f00 */
[----:B------:R-:W-:Y:S01]  /*54e0*/  @!P0 LOP3.LUT R7, R11, 0x7ff00000, RZ, 0xc0, !PT ;  /* 0x7ff000000b078812 */ /* 0x000fe200078ec0ff */
[----:B0-----:R-:W-:-:S08]  /*54f0*/  DFMA R18, R26, -R10, 1 ;  /* 0x3ff000001a12742b */ /* 0x001fd0000000080a */
[----:B------:R-:W-:-:S08]  /*5500*/  DFMA R18, R18, R18, R18 ;  /* 0x000000121212722b */ /* 0x000fd00000000012 */
[----:B------:R-:W-:Y:S01]  /*5510*/  DFMA R18, R26, R18, R26 ;  /* 0x000000121a12722b */ /* 0x000fe2000000001a */
[----:B------:R-:W-:Y:S01]  /*5520*/  @!P3 LOP3.LUT R27, R16, 0x100000, RZ, 0xfc, !PT ;  /* 0x00100000101bb812 */ /* 0x000fe200078efcff */
[----:B------:R-:W-:Y:S02]  /*5530*/  IMAD.MOV.U32 R16, RZ, RZ, R14 ;  /* 0x000000ffff107224 */ /* 0x000fe400078e000e */
[----:B------:R-:W-:-:S04]  /*5540*/  @!P3 IMAD.MOV.U32 R26, RZ, RZ, RZ ;  /* 0x000000ffff1ab224 */ /* 0x000fc800078e00ff */
[----:B------:R-:W-:Y:S02]  /*5550*/  DFMA R28, R18, -R10, 1 ;  /* 0x3ff00000121c742b */ /* 0x000fe4000000080a */
[----:B------:R-:W-:-:S06]  /*5560*/  @!P3 DFMA R16, R16, 2, -R26 ;  /* 0x400000001010b82b */ /* 0x000fcc000000081a */
[----:B------:R-:W-:-:S04]  /*5570*/  DFMA R28, R18, R28, R18 ;  /* 0x0000001c121c722b */ /* 0x000fc80000000012 */
[----:B------:R-:W-:-:S04]  /*5580*/  @!P3 LOP3.LUT R23, R17, 0x7ff00000, RZ, 0xc0, !PT ;  /* 0x7ff000001117b812 */ /* 0x000fc800078ec0ff */
[----:B------:R-:W-:Y:S01]  /*5590*/  DMUL R26, R28, R16 ;  /* 0x000000101c1a7228 */ /* 0x000fe20000000000 */
[----:B------:R-:W-:-:S05]  /*55a0*/  VIADD R24, R23, 0xffffffff ;  /* 0xffffffff17187836 */ /* 0x000fca0000000000 */
[----:B------:R-:W-:Y:S01]  /*55b0*/  ISETP.GT.U32.AND P0, PT, R24, 0x7feffffe, PT ;  /* 0x7feffffe1800780c */ /* 0x000fe20003f04070 */
[----:B------:R-:W-:Y:S01]  /*55c0*/  VIADD R24, R7, 0xffffffff ;  /* 0xffffffff07187836 */ /* 0x000fe20000000000 */
[----:B------:R-:W-:-:S04]  /*55d0*/  DFMA R18, R26, -R10, R16 ;  /* 0x8000000a1a12722b */ /* 0x000fc80000000010 */
[----:B------:R-:W-:-:S04]  /*55e0*/  ISETP.GT.U32.OR P0, PT, R24, 0x7feffffe, P0 ;  /* 0x7feffffe1800780c */ /* 0x000fc80000704470 */
[----:B------:R-:W-:-:S09]  /*55f0*/  DFMA R18, R28, R18, R26 ;  /* 0x000000121c12722b */ /* 0x000fd2000000001a */
[----:B------:R-:W-:Y:S05]  /*5600*/  @P0 BRA `(.L_x_117) ;  /* 0x00000000006c0947 */ /* 0x000fea0003800000 */
[----:B------:R-:W-:Y:S01]  /*5610*/  LOP3.LUT R15, R13, 0x7ff00000, RZ, 0xc0, !PT ;  /* 0x7ff000000d0f7812 */ /* 0x000fe200078ec0ff */
[----:B------:R-:W-:-:S03]  /*5620*/  IMAD.MOV.U32 R14, RZ, RZ, RZ ;  /* 0x000000ffff0e7224 */ /* 0x000fc600078e00ff */
[CC--:B------:R-:W-:Y:S02]  /*5630*/  VIADDMNMX R7, R2.reuse, -R15.reuse, 0xb9600000, !PT ;  /* 0xb960000002077446 */ /* 0x0c0fe4000780090f */
[----:B------:R-:W-:Y:S02]  /*5640*/  ISETP.GE.U32.AND P0, PT, R2, R15, PT ;  /* 0x0000000f0200720c */ /* 0x000fe40003f06070 */
[----:B------:R-:W-:Y:S02]  /*5650*/  VIMNMX R7, PT, PT, R7, 0x46a00000, PT ;  /* 0x46a0000007077848 */ /* 0x000fe40003fe0100 */
[----:B------:R-:W-:-:S05]  /*5660*/  SEL R0, R0, 0x63400000, !P0 ;  /* 0x6340000000007807 */ /* 0x000fca0004000000 */
[----:B------:R-:W-:-:S05]  /*5670*/  IMAD.IADD R0, R7, 0x1, -R0 ;  /* 0x0000000107007824 */ /* 0x000fca00078e0a00 */
[----:B------:R-:W-:-:S06]  /*5680*/  IADD3 R15, PT, PT, R0, 0x7fe00000, RZ ;  /* 0x7fe00000000f7810 */ /* 0x000fcc0007ffe0ff */
[----:B------:R-:W-:-:S10]  /*5690*/  DMUL R26, R18, R14 ;  /* 0x0000000e121a7228 */ /* 0x000fd40000000000 */
[----:B------:R-:W-:-:S13]  /*56a0*/  FSETP.GTU.AND P0, PT, |R27|, 1.469367938527859385e-39, PT ;  /* 0x001000001b00780b */ /* 0x000fda0003f0c200 */
[----:B------:R-:W-:Y:S05]  /*56b0*/  @P0 BRA `(.L_x_118) ;  /* 0x0000000000940947 */ /* 0x000fea0003800000 */
[----:B------:R-:W-:Y:S01]  /*56c0*/  DFMA R10, R18, -R10, R16 ;  /* 0x8000000a120a722b */ /* 0x000fe20000000010 */
[----:B------:R-:W-:-:S09]  /*56d0*/  IMAD.MOV.U32 R14, RZ, RZ, RZ ;  /* 0x000000ffff0e7224 */ /* 0x000fd200078e00ff */
[C---:B------:R-:W-:Y:S02]  /*56e0*/  FSETP.NEU.AND P0, PT, R11.reuse, RZ, PT ;  /* 0x000000ff0b00720b */ /* 0x040fe40003f0d000 */
[----:B------:R-:W-:-:S04]  /*56f0*/  LOP3.LUT R13, R11, 0x80000000, R13, 0x48, !PT ;  /* 0x800000000b0d7812 */ /* 0x000fc800078e480d */
[----:B------:R-:W-:-:S07]  /*5700*/  LOP3.LUT R15, R13, R15, RZ, 0xfc, !PT ;  /* 0x0000000f0d0f7212 */ /* 0x000fce00078efcff */
[----:B------:R-:W-:Y:S05]  /*5710*/  @!P0 BRA `(.L_x_118) ;  /* 0x00000000007c8947 */ /* 0x000fea0003800000 */
[----:B------:R-:W-:Y:S01]  /*5720*/  IMAD.MOV R11, RZ, RZ, -R0 ;  /* 0x000000ffff0b7224 */ /* 0x000fe200078e0a00 */
[----:B------:R-:W-:Y:S01]  /*5730*/  MOV R10, RZ ;  /* 0x000000ff000a7202 */ /* 0x000fe20000000f00 */
[----:B------:R-:W-:Y:S01]  /*5740*/  DMUL.RP R14, R18, R14 ;  /* 0x0000000e120e7228 */ /* 0x000fe20000008000 */
[----:B------:R-:W-:-:S04]  /*5750*/  IADD3 R7, PT, PT, -R0, -0x43300000, RZ ;  /* 0xbcd0000000077810 */ /* 0x000fc80007ffe1ff */
[----:B------:R-:W-:-:S05]  /*5760*/  DFMA R10, R26, -R10, R18 ;  /* 0x8000000a1a0a722b */ /* 0x000fca0000000012 */
[----:B------:R-:W-:-:S05]  /*5770*/  LOP3.LUT R13, R15, R13, RZ, 0x3c, !PT ;  /* 0x0000000d0f0d7212 */ /* 0x000fca00078e3cff */
[----:B------:R-:W-:-:S04]  /*5780*/  FSETP.NEU.AND P0, PT, |R11|, R7, PT ;  /* 0x000000070b00720b */ /* 0x000fc80003f0d200 */
[----:B------:R-:W-:Y:S02]  /*5790*/  FSEL R26, R14, R26, !P0 ;  /* 0x0000001a0e1a7208 */ /* 0x000fe40004000000 */
[----:B------:R-:W-:Y:S01]  /*57a0*/  FSEL R27, R13, R27, !P0 ;  /* 0x0000001b0d1b7208 */ /* 0x000fe20004000000 */
[----:B------:R-:W-:Y:S06]  /*57b0*/  BRA `(.L_x_118) ;  /* 0x0000000000547947 */ /* 0x000fec0003800000 */
.L_x_117:
[----:B------:R-:W-:-:S14]  /*57c0*/  DSETP.NAN.AND P0, PT, R14, R14, PT ;  /* 0x0000000e0e00722a */ /* 0x000fdc0003f08000 */
[----:B------:R-:W-:Y:S05]  /*57d0*/  @P0 BRA `(.L_x_119) ;  /* 0x0000000000440947 */ /* 0x000fea0003800000 */
[----:B------:R-:W-:-:S14]  /*57e0*/  DSETP.NAN.AND P0, PT, R12, R12, PT ;  /* 0x0000000c0c00722a */ /* 0x000fdc0003f08000 */
[----:B------:R-:W-:Y:S05]  /*57f0*/  @P0 BRA `(.L_x_120) ;  /* 0x0000000000300947 */ /* 0x000fea0003800000 */
[----:B------:R-:W-:Y:S01]  /*5800*/  ISETP.NE.AND P0, PT, R23, R7, PT ;  /* 0x000000071700720c */ /* 0x000fe20003f05270 */
[----:B------:R-:W-:Y:S02]  /*5810*/  IMAD.MOV.U32 R26, RZ, RZ, 0x0 ;  /* 0x00000000ff1a7424 */ /* 0x000fe400078e00ff */
[----:B------:R-:W-:-:S10]  /*5820*/  IMAD.MOV.U32 R27, RZ, RZ, -0x80000 ;  /* 0xfff80000ff1b7424 */ /* 0x000fd400078e00ff */
[----:B------:R-:W-:Y:S05]  /*5830*/  @!P0 BRA `(.L_x_118) ;  /* 0x0000000000348947 */ /* 0x000fea0003800000 */
[----:B------:R-:W-:Y:S02]  /*5840*/  ISETP.NE.AND P0, PT, R23, 0x7ff00000, PT ;  /* 0x7ff000001700780c */ /* 0x000fe40003f05270 */
[----:B------:R-:W-:Y:S02]  /*5850*/  LOP3.LUT R27, R15, 0x80000000, R13, 0x48, !PT ;  /* 0x800000000f1b7812 */ /* 0x000fe400078e480d */
[----:B------:R-:W-:-:S13]  /*5860*/  ISETP.EQ.OR P0, PT, R7, RZ, !P0 ;  /* 0x000000ff0700720c */ /* 0x000fda0004702670 */
[----:B------:R-:W-:Y:S01]  /*5870*/  @P0 LOP3.LUT R0, R27, 0x7ff00000, RZ, 0xfc, !PT ;  /* 0x7ff000001b000812 */ /* 0x000fe200078efcff */
[----:B------:R-:W-:Y:S01]  /*5880*/  @!P0 IMAD.MOV.U32 R26, RZ, RZ, RZ ;  /* 0x000000ffff1a8224 */ /* 0x000fe200078e00ff */
[----:B------:R-:W-:-:S03]  /*5890*/  @P0 MOV R26, RZ ;  /* 0x000000ff001a0202 */ /* 0x000fc60000000f00 */
[----:B------:R-:W-:Y:S01]  /*58a0*/  @P0 IMAD.MOV.U32 R27, RZ, RZ, R0 ;  /* 0x000000ffff1b0224 */ /* 0x000fe200078e0000 */
[----:B------:R-:W-:Y:S06]  /*58b0*/  BRA `(.L_x_118) ;  /* 0x0000000000147947 */ /* 0x000fec0003800000 */
.L_x_120:
[----:B------:R-:W-:Y:S01]  /*58c0*/  LOP3.LUT R27, R13, 0x80000, RZ, 0xfc, !PT ;  /* 0x000800000d1b7812 */ /* 0x000fe200078efcff */
[----:B------:R-:W-:Y:S01]  /*58d0*/  IMAD.MOV.U32 R26, RZ, RZ, R12 ;  /* 0x000000ffff1a7224 */ /* 0x000fe200078e000c */
[----:B------:R-:W-:Y:S06]  /*58e0*/  BRA `(.L_x_118) ;  /* 0x0000000000087947 */ /* 0x000fec0003800000 */
.L_x_119:
[----:B------:R-:W-:Y:S01]  /*58f0*/  LOP3.LUT R27, R15, 0x80000, RZ, 0xfc, !PT ;  /* 0x000800000f1b7812 */ /* 0x000fe200078efcff */
[----:B------:R-:W-:-:S07]  /*5900*/  IMAD.MOV.U32 R26, RZ, RZ, R14 ;  /* 0x000000ffff1a7224 */ /* 0x000fce00078e000e */
.L_x_118:
[----:B------:R-:W-:Y:S05]  /*5910*/  BSYNC.RECONVERGENT B1 ;  /* 0x0000000000017941 */ /* 0x000fea0003800200 */
.L_x_116:
[----:B------:R-:W-:Y:S01]  /*5920*/  IMAD.MOV.U32 R7, RZ, RZ, 0x0 ;  /* 0x00000000ff077424 */ /* 0x000fe200078e00ff */
[----:B------:R-:W-:Y:S01]  /*5930*/  MOV R10, R26 ;  /* 0x0000001a000a7202 */ /* 0x000fe20000000f00 */
[----:B------:R-:W-:Y:S02]  /*5940*/  IMAD.MOV.U32 R11, RZ, RZ, R27 ;  /* 0x000000ffff0b7224 */ /* 0x000fe400078e001b */
[----:B------:R-:W-:Y:S05]  /*5950*/  RET.REL.NODEC R6 `(_Z17compute_centroids8points_tS_PiS0_) ;  /* 0xffffffa406a87950 */ /* 0x000fea0003c3ffff */
.L_x_121:
        /* <DEDUP_REMOVED lines=10> */
.L_x_127:


//--------------------- .text._Z14init_centroids8points_tS_ --------------------------
	.section	.text._Z14init_centroids8points_tS_,"ax",@progbits
	.align	128
        .global         _Z14init_centroids8points_tS_
        .type           _Z14init_centroids8points_tS_,@function
        .size           _Z14init_centroids8points_tS_,(.L_x_130 - _Z14init_centroids8points_tS_)
        .other          _Z14init_centroids8points_tS_,@"STO_CUDA_ENTRY STV_DEFAULT"
_Z14init_centroids8points_tS_:
.text._Z14init_centroids8points_tS_:
[----:B------:R-:W-:Y:S01]  /*0000*/  LDC R1, c[0x0][0x37c] ;  /* 0x0000df00ff017b82 */ /* 0x000fe20000000800 */
[----:B------:R-:W0:Y:S01]  /*0010*/  S2R R15, SR_TID.X ;  /* 0x00000000000f7919 */ /* 0x000e220000002100 */
[----:B------:R-:W1:Y:S06]  /*0020*/  LDCU UR6, c[0x0][0x370] ;  /* 0x00006e00ff0677ac */ /* 0x000e6c0008000800 */
[----:B------:R-:W0:Y:S01]  /*0030*/  S2UR UR7, SR_CTAID.X ;  /* 0x00000000000779c3 */ /* 0x000e220000002500 */
[----:B------:R-:W2:Y:S07]  /*0040*/  LDCU.64 UR4, c[0x0][0x390] ;  /* 0x00007200ff0477ac */ /* 0x000eae0008000a00 */
[----:B------:R-:W0:Y:S01]  /*0050*/  LDC R0, c[0x0][0x360] ;  /* 0x0000d800ff007b82 */ /* 0x000e220000000800 */
[----:B--2---:R-:W-:Y:S01]  /*0060*/  UIMAD UR4, UR4, UR5, URZ ;  /* 0x00000005040472a4 */ /* 0x004fe2000f8e02ff */
[----:B0-----:R-:W-:-:S02]  /*0070*/  IMAD R15, R0, UR7, R15 ;  /* 0x00000007000f7c24 */ /* 0x001fc4000f8e020f */
[----:B-1----:R-:W-:-:S03]  /*0080*/  IMAD R0, R0, UR6, RZ ;  /* 0x0000000600007c24 */ /* 0x002fc6000f8e02ff */
[----:B------:R-:W-:-:S13]  /*0090*/  ISETP.GE.AND P0, PT, R15, UR4, PT ;  /* 0x000000040f007c0c */ /* 0x000fda000bf06270 */
[----:B------:R-:W-:Y:S05]  /*00a0*/  @P0 EXIT ;  /* 0x000000000000094d */ /* 0x000fea0003800000 */
[----:B------:R-:W0:Y:S01]  /*00b0*/  I2F.U32.RP R7, R0 ;  /* 0x0000000000077306 */ /* 0x000e220000209000 */
[C---:B------:R-:W-:Y:S01]  /*00c0*/  IMAD.IADD R4, R0.reuse, 0x1, R15 ;  /* 0x0000000100047824 */ /* 0x040fe200078e020f */
[----:B------:R-:W-:Y:S01]  /*00d0*/  ISETP.NE.U32.AND P2, PT, R0, RZ, PT ;  /* 0x000000ff0000720c */ /* 0x000fe20003f45070 */
[----:B------:R-:W-:Y:S01]  /*00e0*/  IMAD.MOV R9, RZ, RZ, -R0 ;  /* 0x000000ffff097224 */ /* 0x000fe200078e0a00 */
[----:B------:R-:W1:Y:S01]  /*00f0*/  LDCU.64 UR6, c[0x0][0x358] ;  /* 0x00006b00ff0677ac */ /* 0x000e620008000a00 */
[----:B------:R-:W-:Y:S01]  /*0100*/  BSSY.RECONVERGENT B0, `(.L_x_122) ;  /* 0x0000040000007945 */ /* 0x000fe20003800200 */
[C---:B------:R-:W-:Y:S02]  /*0110*/  ISETP.GE.AND P0, PT, R4.reuse, UR4, PT ;  /* 0x0000000404007c0c */ /* 0x040fe4000bf06270 */
[----:B------:R-:W-:Y:S02]  /*0120*/  VIMNMX R5, PT, PT, R4, UR4, !PT ;  /* 0x0000000404057c48 */ /* 0x000fe4000ffe0100 */
[----:B------:R-:W-:-:S04]  /*0130*/  SEL R6, RZ, 0x1, P0 ;  /* 0x00000001ff067807 */ /* 0x000fc80000000000 */
[----:B------:R-:W-:Y:S01]  /*0140*/  IADD3 R5, PT, PT, R5, -R4, -R6 ;  /* 0x8000000405057210 */ /* 0x000fe20007ffe806 */
[----:B0-----:R-:W0:Y:S02]  /*0150*/  MUFU.RCP R7, R7 ;  /* 0x0000000700077308 */ /* 0x001e240000001000 */
[----:B0-----:R-:W-:-:S06]  /*0160*/  VIADD R2, R7, 0xffffffe ;  /* 0x0ffffffe07027836 */ /* 0x001fcc0000000000 */
[----:B------:R0:W2:Y:S02]  /*0170*/  F2I.FTZ.U32.TRUNC.NTZ R3, R2 ;  /* 0x0000000200037305 */ /* 0x0000a4000021f000 */
[----:B0-----:R-:W-:Y:S02]  /*0180*/  HFMA2 R2, -RZ, RZ, 0, 0 ;  /* 0x00000000ff027431 */ /* 0x001fe400000001ff */
[----:B--2---:R-:W-:-:S04]  /*0190*/  IMAD R9, R9, R3, RZ ;  /* 0x0000000309097224 */ /* 0x004fc800078e02ff */
[----:B------:R-:W-:-:S06]  /*01a0*/  IMAD.HI.U32 R8, R3, R9, R2 ;  /* 0x0000000903087227 */ /* 0x000fcc00078e0002 */
[----:B------:R-:W-:-:S04]  /*01b0*/  IMAD.HI.U32 R3, R8, R5, RZ ;  /* 0x0000000508037227 */ /* 0x000fc800078e00ff */
[----:B------:R-:W-:-:S04]  /*01c0*/  IMAD.MOV R2, RZ, RZ, -R3 ;  /* 0x000000ffff027224 */ /* 0x000fc800078e0a03 */
[----:B------:R-:W-:-:S05]  /*01d0*/  IMAD R5, R0, R2, R5 ;  /* 0x0000000200057224 */ /* 0x000fca00078e0205 */
[----:B------:R-:W-:-:S13]  /*01e0*/  ISETP.GE.U32.AND P0, PT, R5, R0, PT ;  /* 0x000000000500720c */ /* 0x000fda0003f06070 */
[----:B------:R-:W-:Y:S01]  /*01f0*/  @P0 IMAD.IADD R5, R5, 0x1, -R0 ;  /* 0x0000000105050824 */ /* 0x000fe200078e0a00 */
[----:B------:R-:W-:-:S04]  /*0200*/  @P0 IADD3 R3, PT, PT, R3, 0x1, RZ ;  /* 0x0000000103030810 */ /* 0x000fc80007ffe0ff */
[-C--:B------:R-:W-:Y:S02]  /*0210*/  ISETP.GE.U32.AND P1, PT, R5, R0.reuse, PT ;  /* 0x000000000500720c */ /* 0x080fe40003f26070 */
[----:B------:R-:W0:Y:S11]  /*0220*/  LDC.64 R4, c[0x0][0x380] ;  /* 0x0000e000ff047b82 */ /* 0x000e360000000a00 */
[----:B------:R-:W-:Y:S01]  /*0230*/  @P1 VIADD R3, R3, 0x1 ;  /* 0x0000000103031836 */ /* 0x000fe20000000000 */
[----:B------:R-:W-:-:S05]  /*0240*/  @!P2 LOP3.LUT R3, RZ, R0, RZ, 0x33, !PT ;  /* 0x00000000ff03a212 */ /* 0x000fca00078e33ff */
[----:B------:R-:W-:-:S05]  /*0250*/  IMAD.IADD R8, R6, 0x1, R3 ;  /* 0x0000000106087824 */ /* 0x000fca00078e0203 */
[C---:B------:R-:W-:Y:S02]  /*0260*/  LOP3.LUT R2, R8.reuse, 0x3, RZ, 0xc0, !PT ;  /* 0x0000000308027812 */ /* 0x040fe400078ec0ff */
[----:B------:R-:W-:Y:S01]  /*0270*/  ISETP.GE.U32.AND P0, PT, R8, 0x3, PT ;  /* 0x000000030800780c */ /* 0x000fe20003f06070 */
[----:B0-----:R-:W-:Y:S01]  /*0280*/  IMAD R6, R4, R5, RZ ;  /* 0x0000000504067224 */ /* 0x001fe200078e02ff */
[----:B------:R-:W-:-:S13]  /*0290*/  ISETP.NE.AND P1, PT, R2, 0x3, PT ;  /* 0x000000030200780c */ /* 0x000fda0003f25270 */
[----:B-1----:R-:W-:Y:S05]  /*02a0*/  @!P1 BRA `(.L_x_123) ;  /* 0x0000000000949947 */ /* 0x002fea0003800000 */
[-C--:B------:R-:W-:Y:S01]  /*02b0*/  IABS R7, R6.reuse ;  /* 0x0000000600077213 */ /* 0x080fe20000000000 */
[----:B------:R-:W0:Y:S01]  /*02c0*/  LDC.64 R2, c[0x0][0x398] ;  /* 0x0000e600ff027b82 */ /* 0x000e220000000a00 */
[----:B------:R-:W-:Y:S01]  /*02d0*/  VIADD R8, R8, 0x1 ;  /* 0x0000000108087836 */ /* 0x000fe20000000000 */
[----:B------:R-:W-:Y:S01]  /*02e0*/  ISETP.NE.AND P1, PT, R6, RZ, PT ;  /* 0x000000ff0600720c */ /* 0x000fe20003f25270 */
[----:B------:R-:W1:Y:S01]  /*02f0*/  I2F.RP R11, R7 ;  /* 0x00000007000b7306 */ /* 0x000e620000209400 */
[----:B------:R-:W-:-:S04]  /*0300*/  LOP3.LUT R17, RZ, R6, RZ, 0x33, !PT ;  /* 0x00000006ff117212 */ /* 0x000fc800078e33ff */
[----:B------:R-:W2:Y:S03]  /*0310*/  LDC.64 R4, c[0x0][0x388] ;  /* 0x0000e200ff047b82 */ /* 0x000ea60000000a00 */
[----:B-1----:R-:W1:Y:S02]  /*0320*/  MUFU.RCP R11, R11 ;  /* 0x0000000b000b7308 */ /* 0x002e640000001000 */
[----:B-1----:R-:W-:-:S06]  /*0330*/  IADD3 R9, PT, PT, R11, 0xffffffe, RZ ;  /* 0x0ffffffe0b097810 */ /* 0x002fcc0007ffe0ff */
[----:B------:R-:W1:Y:S02]  /*0340*/  F2I.FTZ.U32.TRUNC.NTZ R9, R9 ;  /* 0x0000000900097305 */ /* 0x000e64000021f000 */
[----:B-1----:R-:W-:-:S04]  /*0350*/  IMAD.MOV R10, RZ, RZ, -R9 ;  /* 0x000000ffff0a7224 */ /* 0x002fc800078e0a09 */
[----:B------:R-:W-:Y:S01]  /*0360*/  IMAD R13, R10, R7, RZ ;  /* 0x000000070a0d7224 */ /* 0x000fe200078e02ff */
[----:B------:R-:W-:Y:S02]  /*0370*/  LOP3.LUT R10, R8, 0x3, RZ, 0xc0, !PT ;  /* 0x00000003080a7812 */ /* 0x000fe400078ec0ff */
[----:B------:R-:W-:-:S03]  /*0380*/  MOV R8, RZ ;  /* 0x000000ff00087202 */ /* 0x000fc60000000f00 */
[----:B------:R-:W-:Y:S02]  /*0390*/  IMAD.MOV R12, RZ, RZ, -R10 ;  /* 0x000000ffff0c7224 */ /* 0x000fe400078e0a0a */
[----:B0-2---:R-:W-:-:S07]  /*03a0*/  IMAD.HI.U32 R13, R9, R13, R8 ;  /* 0x0000000d090d7227 */ /* 0x005fce00078e0008 */
.L_x_124:
[----:B0-----:R-:W-:Y:S02]  /*03b0*/  IABS R8, R6 ;  /* 0x0000000600087213 */ /* 0x001fe40000000000 */
[----:B------:R-:W-:Y:S02]  /*03c0*/  IABS R9, R15 ;  /* 0x0000000f00097213 */ /* 0x000fe40000000000 */
[----:B------:R-:W-:Y:S01]  /*03d0*/  ISETP.GE.AND P3, PT, R15, RZ, PT ;  /* 0x000000ff0f00720c */ /* 0x000fe20003f66270 */
[----:B------:R-:W-:Y:S02]  /*03e0*/  IMAD.MOV R10, RZ, RZ, -R8 ;  /* 0x000000ffff0a7224 */ /* 0x000fe400078e0a08 */
[----:B------:R-:W-:-:S04]  /*03f0*/  IMAD.HI.U32 R8, R13, R9, RZ ;  /* 0x000000090d087227 */ /* 0x000fc800078e00ff */
[----:B------:R-:W-:Y:S01]  /*0400*/  IMAD R8, R8, R10, R9 ;  /* 0x0000000a08087224 */ /* 0x000fe200078e0209 */
[----:B------:R-:W-:-:S04]  /*0410*/  IABS R9, R6 ;  /* 0x0000000600097213 */ /* 0x000fc80000000000 */
[----:B------:R-:W-:-:S13]  /*0420*/  ISETP.GT.U32.AND P2, PT, R7, R8, PT ;  /* 0x000000080700720c */ /* 0x000fda0003f44070 */
[----:B------:R-:W-:-:S04]  /*0430*/  @!P2 IADD3 R8, PT, PT, R8, -R9, RZ ;  /* 0x800000090808a210 */ /* 0x000fc80007ffe0ff */
[----:B------:R-:W-:-:S13]  /*0440*/  ISETP.GT.U32.AND P2, PT, R7, R8, PT ;  /* 0x000000080700720c */ /* 0x000fda0003f44070 */
[----:B------:R-:W-:-:S04]  /*0450*/  @!P2 IMAD.IADD R8, R8, 0x1, -R9 ;  /* 0x000000010808a824 */ /* 0x000fc800078e0a09 */
[----:B------:R-:W-:-:S05]  /*0460*/  @!P3 IMAD.MOV R8, RZ, RZ, -R8 ;  /* 0x000000ffff08b224 */ /* 0x000fca00078e0a08 */
[----:B------:R-:W-:-:S05]  /*0470*/  SEL R9, R17, R8, !P1 ;  /* 0x0000000811097207 */ /* 0x000fca0004800000 */
[----:B------:R-:W-:-:S06]  /*0480*/  IMAD.WIDE R8, R9, 0x8, R4 ;  /* 0x0000000809087825 */ /* 0x000fcc00078e0204 */
[----:B------:R-:W2:Y:S01]  /*0490*/  LDG.E.64 R8, desc[UR6][R8.64] ;  /* 0x0000000608087981 */ /* 0x000ea2000c1e1b00 */
[----:B------:R-:W-:Y:S01]  /*04a0*/  IMAD.WIDE R10, R15, 0x8, R2 ;  /* 0x000000080f0a7825 */ /* 0x000fe200078e0202 */
[----:B------:R-:W-:-:S03]  /*04b0*/  IADD3 R12, PT, PT, R12, 0x1, RZ ;  /* 0x000000010c0c7810 */ /* 0x000fc60007ffe0ff */
[----:B------:R-:W-:Y:S01]  /*04c0*/  IMAD.IADD R15, R0, 0x1, R15 ;  /* 0x00000001000f7824 */ /* 0x000fe200078e020f */
[----:B------:R-:W-:Y:S01]  /*04d0*/  ISETP.NE.AND P2, PT, R12, RZ, PT ;  /* 0x000000ff0c00720c */ /* 0x000fe20003f45270 */
[----:B--2---:R0:W-:-:S12]  /*04e0*/  STG.E.64 desc[UR6][R10.64], R8 ;  /* 0x000000080a007986 */ /* 0x0041d8000c101b06 */
[----:B------:R-:W-:Y:S05]  /*04f0*/  @P2 BRA `(.L_x_124) ;  /* 0xfffffffc00ac2947 */ /* 0x000fea000383ffff */
.L_x_123:
[----:B------:R-:W-:Y:S05]  /*0500*/  BSYNC.RECONVERGENT B0 ;  /* 0x0000000000007941 */ /* 0x000fea0003800200 */
.L_x_122:
[----:B------:R-:W-:Y:S05]  /*0510*/  @!P0 EXIT ;  /* 0x000000000000894d */ /* 0x000fea0003800000 */
[----:B------:R-:W-:Y:S01]  /*0520*/  IABS R13, R6 ;  /* 0x00000006000d7213 */ /* 0x000fe20000000000 */
[----:B------:R-:W1:Y:S03]  /*0530*/  LDC.64 R2, c[0x0][0x398] ;  /* 0x0000e600ff027b82 */ /* 0x000e660000000a00 */
[----:B------:R-:W2:Y:S05]  /*0540*/  I2F.RP R7, R13 ;  /* 0x0000000d00077306 */ /* 0x000eaa0000209400 */
[----:B------:R-:W3:Y:S03]  /*0550*/  LDC.64 R4, c[0x0][0x388] ;  /* 0x0000e200ff047b82 */ /* 0x000ee60000000a00 */
[----:B--2---:R-:W0:Y:S02]  /*0560*/  MUFU.RCP R7, R7 ;  /* 0x0000000700077308 */ /* 0x004e240000001000 */
[----:B0-----:R-:W-:-:S06]  /*0570*/  VIADD R8, R7, 0xffffffe ;  /* 0x0ffffffe07087836 */ /* 0x001fcc0000000000 */
[----:B------:R0:W2:Y:S02]  /*0580*/  F2I.FTZ.U32.TRUNC.NTZ R9, R8 ;  /* 0x0000000800097305 */ /* 0x0000a4000021f000 */
[----:B0-----:R-:W-:Y:S01]  /*0590*/  IMAD.MOV.U32 R8, RZ, RZ, RZ ;  /* 0x000000ffff087224 */ /* 0x001fe200078e00ff */
[----:B--2---:R-:W-:-:S05]  /*05a0*/  IADD3 R10, PT, PT, RZ, -R9, RZ ;  /* 0x80000009ff0a7210 */ /* 0x004fca0007ffe0ff */
[----:B------:R-:W-:-:S04]  /*05b0*/  IMAD R11, R10, R13, RZ ;  /* 0x0000000d0a0b7224 */ /* 0x000fc800078e02ff */
[----:B-1-3--:R-:W-:-:S07]  /*05c0*/  IMAD.HI.U32 R12, R9, R11, R8 ;  /* 0x0000000b090c7227 */ /* 0x00afce00078e0008 */
.L_x_125:
[----:B-1----:R-:W-:Y:S02]  /*05d0*/  IABS R9, R15 ;  /* 0x0000000f00097213 */ /* 0x002fe40000000000 */
[-C--:B------:R-:W-:Y:S02]  /*05e0*/  IABS R7, R6.reuse ;  /* 0x0000000600077213 */ /* 0x080fe40000000000 */
[----:B------:R-:W-:Y:S01]  /*05f0*/  ISETP.GE.AND P1, PT, R15, RZ, PT ;  /* 0x000000ff0f00720c */ /* 0x000fe20003f26270 */
[----:B------:R-:W-:Y:S01]  /*0600*/  IMAD.HI.U32 R12, R12, R9, RZ ;  /* 0x000000090c0c7227 */ /* 0x000fe200078e00ff */
[----:B------:R-:W-:-:S03]  /*0610*/  LOP3.LUT R8, RZ, R6, RZ, 0x33, !PT ;  /* 0x00000006ff087212 */ /* 0x000fc600078e33ff */
[----:B------:R-:W-:-:S04]  /*0620*/  IMAD.MOV R7, RZ, RZ, -R7 ;  /* 0x000000ffff077224 */ /* 0x000fc800078e0a07 */
[----:B------:R-:W-:Y:S01]  /*0630*/  IMAD R12, R12, R7, R9 ;  /* 0x000000070c0c7224 */ /* 0x000fe200078e0209 */
[----:B------:R-:W-:-:S04]  /*0640*/  IABS R9, R6 ;  /* 0x0000000600097213 */ /* 0x000fc80000000000 */
[----:B------:R-:W-:-:S13]  /*0650*/  ISETP.GT.U32.AND P0, PT, R13, R12, PT ;  /* 0x0000000c0d00720c */ /* 0x000fda0003f04070 */
[----:B------:R-:W-:-:S04]  /*0660*/  @!P0 IADD3 R12, PT, PT, R12, -R9, RZ ;  /* 0x800000090c0c8210 */ /* 0x000fc80007ffe0ff */
[----:B------:R-:W-:-:S13]  /*0670*/  ISETP.GT.U32.AND P0, PT, R13, R12, PT ;  /* 0x0000000c0d00720c */ /* 0x000fda0003f04070 */
[----:B------:R-:W-:Y:S01]  /*0680*/  @!P0 IMAD.IADD R12, R12, 0x1, -R9 ;  /* 0x000000010c0c8824 */ /* 0x000fe200078e0a09 */
[----:B------:R-:W-:-:S03]  /*0690*/  ISETP.NE.AND P0, PT, R6, RZ, PT ;  /* 0x000000ff0600720c */ /* 0x000fc60003f05270 */
[----:B------:R-:W-:-:S05]  /*06a0*/  @!P1 IMAD.MOV R12, RZ, RZ, -R12 ;  /* 0x000000ffff0c9224 */ /* 0x000fca00078e0a0c */
[----:B------:R-:W-:-:S05]  /*06b0*/  SEL R11, R8, R12, !P0 ;  /* 0x0000000c080b7207 */ /* 0x000fca0004000000 */
[----:B------:R-:W-:-:S06]  /*06c0*/  IMAD.WIDE R10, R11, 0x8, R4 ;  /* 0x000000080b0a7825 */ /* 0x000fcc00078e0204 */
[----:B------:R-:W2:Y:S01]  /*06d0*/  LDG.E.64 R10, desc[UR6][R10.64] ;  /* 0x000000060a0a7981 */ /* 0x000ea2000c1e1b00 */
[----:B------:R-:W0:Y:S01]  /*06e0*/  I2F.RP R14, R9 ;  /* 0x00000009000e7306 */ /* 0x000e220000209400 */
[----:B------:R-:W-:-:S05]  /*06f0*/  IMAD.IADD R19, R0, 0x1, R15 ;  /* 0x0000000100137824 */ /* 0x000fca00078e020f */
[----:B------:R-:W-:Y:S02]  /*0700*/  IABS R18, R19 ;  /* 0x0000001300127213 */ /* 0x000fe40000000000 */
[----:B------:R-:W-:Y:S01]  /*0710*/  ISETP.GE.AND P2, PT, R19, RZ, PT ;  /* 0x000000ff1300720c */ /* 0x000fe20003f46270 */
[----:B0-----:R-:W0:Y:S02]  /*0720*/  MUFU.RCP R14, R14 ;  /* 0x0000000e000e7308 */ /* 0x001e240000001000 */
[----:B0-----:R-:W-:-:S06]  /*0730*/  IADD3 R16, PT, PT, R14, 0xffffffe, RZ ;  /* 0x0ffffffe0e107810 */ /* 0x001fcc0007ffe0ff */
[----:B------:R-:W0:Y:S02]  /*0740*/  F2I.FTZ.U32.TRUNC.NTZ R13, R16 ;  /* 0x00000010000d7305 */ /* 0x000e24000021f000 */
[----:B0-----:R-:W-:-:S04]  /*0750*/  IMAD.MOV R12, RZ, RZ, -R13 ;  /* 0x000000ffff0c7224 */ /* 0x001fc800078e0a0d */
[----:B------:R-:W-:Y:S01]  /*0760*/  IMAD R17, R12, R9, RZ ;  /* 0x000000090c117224 */ /* 0x000fe200078e02ff */
[----:B------:R-:W-:-:S05]  /*0770*/  MOV R12, RZ ;  /* 0x000000ff000c7202 */ /* 0x000fca0000000f00 */
[----:B------:R-:W-:-:S04]  /*0780*/  IMAD.HI.U32 R12, R13, R17, R12 ;  /* 0x000000110d0c7227 */ /* 0x000fc800078e000c */
[----:B------:R-:W-:-:S04]  /*0790*/  IMAD.MOV.U32 R13, RZ, RZ, R18 ;  /* 0x000000ffff0d7224 */ /* 0x000fc800078e0012 */
[----:B------:R-:W-:-:S04]  /*07a0*/  IMAD.HI.U32 R14, R12, R13, RZ ;  /* 0x0000000d0c0e7227 */ /* 0x000fc800078e00ff */
[----:B------:R-:W-:Y:S02]  /*07b0*/  IMAD R14, R14, R7, R13 ;  /* 0x000000070e0e7224 */ /* 0x000fe400078e020d */
[----:B------:R-:W-:-:S05]  /*07c0*/  IMAD.MOV.U32 R13, RZ, RZ, R9 ;  /* 0x000000ffff0d7224 */ /* 0x000fca00078e0009 */
[----:B------:R-:W-:-:S13]  /*07d0*/  ISETP.GT.U32.AND P1, PT, R13, R14, PT ;  /* 0x0000000e0d00720c */ /* 0x000fda0003f24070 */
[----:B------:R-:W-:-:S04]  /*07e0*/  @!P1 IADD3 R14, PT, PT, R14, -R9, RZ ;  /* 0x800000090e0e9210 */ /* 0x000fc80007ffe0ff */
[----:B------:R-:W-:-:S13]  /*07f0*/  ISETP.GT.U32.AND P1, PT, R13, R14, PT ;  /* 0x0000000e0d00720c */ /* 0x000fda0003f24070 */
[----:B------:R-:W-:-:S04]  /*0800*/  @!P1 IMAD.IADD R14, R14, 0x1, -R9 ;  /* 0x000000010e0e9824 */ /* 0x000fc800078e0a09 */
[----:B------:R-:W-:-:S05]  /*0810*/  @!P2 IMAD.MOV R14, RZ, RZ, -R14 ;  /* 0x000000ffff0ea224 */ /* 0x000fca00078e0a0e */
[----:B------:R-:W-:Y:S01]  /*0820*/  SEL R17, R8, R14, !P0 ;  /* 0x0000000e08117207 */ /* 0x000fe20004000000 */
[----:B------:R-:W-:-:S04]  /*0830*/  IMAD.WIDE R14, R15, 0x8, R2 ;  /* 0x000000080f0e7825 */ /* 0x000fc800078e0202 */
[----:B------:R-:W-:Y:S01]  /*0840*/  IMAD.WIDE R16, R17, 0x8, R4 ;  /* 0x0000000811107825 */ /* 0x000fe200078e0204 */
[----:B--2---:R0:W-:Y:S05]  /*0850*/  STG.E.64 desc[UR6][R14.64], R10 ;  /* 0x0000000a0e007986 */ /* 0x0041ea000c101b06 */
[----:B------:R-:W2:Y:S01]  /*0860*/  LDG.E.64 R16, desc[UR6][R16.64] ;  /* 0x0000000610107981 */ /* 0x000ea2000c1e1b00 */
[----:B------:R-:W-:-:S04]  /*0870*/  IADD3 R21, PT, PT, R0, R19, RZ ;  /* 0x0000001300157210 */ /* 0x000fc80007ffe0ff */
[----:B------:R-:W-:Y:S02]  /*0880*/  IABS R19, R21 ;  /* 0x0000001500137213 */ /* 0x000fe40000000000 */
[----:B------:R-:W-:-:S03]  /*0890*/  ISETP.GE.AND P2, PT, R21, RZ, PT ;  /* 0x000000ff1500720c */ /* 0x000fc60003f46270 */
[----:B------:R-:W-:-:S04]  /*08a0*/  IMAD.HI.U32 R18, R12, R19, RZ ;  /* 0x000000130c127227 */ /* 0x000fc800078e00ff */
[----:B------:R-:W-:Y:S02]  /*08b0*/  IMAD R18, R18, R7, R19 ;  /* 0x0000000712127224 */ /* 0x000fe400078e0213 */
[----:B0-----:R-:W-:-:S03]  /*08c0*/  IMAD.WIDE R14, R0, 0x8, R14 ;  /* 0x00000008000e7825 */ /* 0x001fc600078e020e */
[----:B------:R-:W-:-:S13]  /*08d0*/  ISETP.GT.U32.AND P1, PT, R13, R18, PT ;  /* 0x000000120d00720c */ /* 0x000fda0003f24070 */
[----:B------:R-:W-:-:S05]  /*08e0*/  @!P1 IMAD.IADD R18, R18, 0x1, -R9 ;  /* 0x0000000112129824 */ /* 0x000fca00078e0a09 */
[----:B------:R-:W-:-:S13]  /*08f0*/  ISETP.GT.U32.AND P1, PT, R13, R18, PT ;  /* 0x000000120d00720c */ /* 0x000fda0003f24070 */
[----:B------:R-:W-:-:S05]  /*0900*/  @!P1 IMAD.IADD R18, R18, 0x1, -R9 ;  /* 0x0000000112129824 */ /* 0x000fca00078e0a09 */
[----:B------:R-:W-:-:S04]  /*0910*/  @!P2 IADD3 R18, PT, PT, -R18, RZ, RZ ;  /* 0x000000ff1212a210 */ /* 0x000fc80007ffe1ff */
[----:B------:R-:W-:-:S05]  /*0920*/  SEL R11, R8, R18, !P0 ;  /* 0x00000012080b7207 */ /* 0x000fca0004000000 */
[----:B------:R-:W-:-:S04]  /*0930*/  IMAD.WIDE R10, R11, 0x8, R4 ;  /* 0x000000080b0a7825 */ /* 0x000fc800078e0204 */
[----:B------:R-:W-:Y:S01]  /*0940*/  IMAD.IADD R19, R0, 0x1, R21 ;  /* 0x0000000100137824 */ /* 0x000fe200078e0215 */
[----:B--2---:R0:W-:Y:S04]  /*0950*/  STG.E.64 desc[UR6][R14.64], R16 ;  /* 0x000000100e007986 */ /* 0x0041e8000c101b06 */
[----:B------:R-:W2:Y:S01]  /*0960*/  LDG.E.64 R10, desc[UR6][R10.64] ;  /* 0x000000060a0a7981 */ /* 0x000ea2000c1e1b00 */
[----:B------:R-:W-:Y:S02]  /*0970*/  IABS R21, R19 ;  /* 0x0000001300157213 */ /* 0x000fe40000000000 */
[----:B------:R-:W-:-:S03]  /*0980*/  ISETP.GE.AND P2, PT, R19, RZ, PT ;  /* 0x000000ff1300720c */ /* 0x000fc60003f46270 */
[----:B------:R-:W-:-:S04]  /*0990*/  IMAD.HI.U32 R18, R12, R21, RZ ;  /* 0x000000150c127227 */ /* 0x000fc800078e00ff */
[----:B------:R-:W-:Y:S02]  /*09a0*/  IMAD R18, R18, R7, R21 ;  /* 0x0000000712127224 */ /* 0x000fe400078e0215 */
[----:B------:R-:W-:-:S03]  /*09b0*/  IMAD.WIDE R20, R0, 0x8, R14 ;  /* 0x0000000800147825 */ /* 0x000fc600078e020e */
[----:B------:R-:W-:-:S13]  /*09c0*/  ISETP.GT.U32.AND P1, PT, R13, R18, PT ;  /* 0x000000120d00720c */ /* 0x000fda0003f24070 */
[----:B------:R-:W-:-:S05]  /*09d0*/  @!P1 IMAD.IADD R18, R18, 0x1, -R9 ;  /* 0x0000000112129824 */ /* 0x000fca00078e0a09 */
[----:B------:R-:W-:-:S13]  /*09e0*/  ISETP.GT.U32.AND P1, PT, R13, R18, PT ;  /* 0x000000120d00720c */ /* 0x000fda0003f24070 */
[----:B------:R-:W-:-:S05]  /*09f0*/  @!P1 IADD3 R18, PT, PT, R18, -R9, RZ ;  /* 0x8000000912129210 */ /* 0x000fca0007ffe0ff */
[----:B------:R-:W-:-:S05]  /*0a00*/  @!P2 IMAD.MOV R18, RZ, RZ, -R18 ;  /* 0x000000ffff12a224 */ /* 0x000fca00078e0a12 */
[----:B------:R-:W-:-:S05]  /*0a10*/  SEL R9, R8, R18, !P0 ;  /* 0x0000001208097207 */ /* 0x000fca0004000000 */
[----:B------:R-:W-:Y:S01]  /*0a20*/  IMAD.WIDE R8, R9, 0x8, R4 ;  /* 0x0000000809087825 */ /* 0x000fe200078e0204 */
[----:B--2---:R1:W-:Y:S05]  /*0a30*/  STG.E.64 desc[UR6][R20.64], R10 ;  /* 0x0000000a14007986 */ /* 0x0043ea000c101b06 */
[----:B------:R-:W2:Y:S01]  /*0a40*/  LDG.E.64 R8, desc[UR6][R8.64] ;  /* 0x0000000608087981 */ /* 0x000ea2000c1e1b00 */
[C---:B0-----:R-:W-:Y:S01]  /*0a50*/  IMAD.WIDE R16, R0.reuse, 0x8, R20 ;  /* 0x0000000800107825 */ /* 0x041fe200078e0214 */
[----:B------:R-:W-:-:S04]  /*0a60*/  IADD3 R15, PT, PT, R0, R19, RZ ;  /* 0x00000013000f7210 */ /* 0x000fc80007ffe0ff */
[----:B------:R-:W-:Y:S01]  /*0a70*/  ISETP.GE.AND P0, PT, R15, UR4, PT ;  /* 0x000000040f007c0c */ /* 0x000fe2000bf06270 */
[----:B--2---:R1:W-:-:S12]  /*0a80*/  STG.E.64 desc[UR6][R16.64], R8 ;  /* 0x0000000810007986 */ /* 0x0043d8000c101b06 */
[----:B------:R-:W-:Y:S05]  /*0a90*/  @!P0 BRA `(.L_x_125) ;  /* 0xfffffff800cc8947 */ /* 0x000fea000383ffff */
[----:B------:R-:W-:Y:S05]  /*0aa0*/  EXIT ;  /* 0x000000000000794d */ /* 0x000fea0003800000 */
.L_x_126:
        /* <DEDUP_REMOVED lines=13> */
.L_x_130:


//--------------------- .nv.shared.reserved.0     --------------------------
	.section	.nv.shared.reserved.0,"aw",@nobits
	.weak		__nv_reservedSMEM_offset_0_alias
	.size		__nv_reservedSMEM_offset_0_alias, 0, 64
	.other		__nv_reservedSMEM_offset_0_alias,@"STO_CUDA_RESERVED_SHARED STV_DEFAULT"
__nv_reservedSMEM_offset_0_alias:
	.zero		0
	.zero		64


//--------------------- .nv.constant0._Z15assign_clusters8points_tS_PiPc --------------------------
	.section	.nv.constant0._Z15assign_clusters8points_tS_PiPc,"a",@progbits
	.sectionflags	@""
	.align	4
.nv.constant0._Z15assign_clusters8points_tS_PiPc:
	.zero		944


//--------------------- .nv.constant0._Z17compute_centroids8points_tS_PiS0_ --------------------------
	.section	.nv.constant0._Z17compute_centroids8points_tS_PiS0_,"a",@progbits
	.sectionflags	@""
	.align	4
.nv.constant0._Z17compute_centroids8points_tS_PiS0_:
	.zero		944


//--------------------- .nv.constant0._Z14init_centroids8points_tS_ --------------------------
	.section	.nv.constant0._Z14init_centroids8points_tS_,"a",@progbits
	.sectionflags	@""
	.align	4
.nv.constant0._Z14init_centroids8points_tS_:
	.zero		928


//--------------------- SYMBOLS --------------------------

	.type		.nv.reservedSmem.offset0,@object
	.size		.nv.reservedSmem.offset0,0x4
